// auto-generated by cutlass_sweep.conv — config: {"arch": "sm_90", "cluster_m": 1, "cluster_n": 1, "conv_kind": "fprop", "dtype": "e4m3", "ndim": 3, "tile_k": 64, "tile_m": 256, "tile_n": 64}
#include "cutlass/cutlass.h"
#include "cute/tensor.hpp"
#include "cutlass/kernel_hardware_info.hpp"
#include "cutlass/conv/convolution.h"
#include "cutlass/conv/dispatch_policy.hpp"
#include "cutlass/conv/collective/collective_builder.hpp"
#include "cutlass/conv/kernel/conv_universal.hpp"
#include "cutlass/conv/device/conv_universal_adapter.hpp"
#include "cutlass/epilogue/collective/collective_builder.hpp"

using namespace cute;
using Elem = cutlass::float_e4m3_t;
using Acc  = float;
using LayoutAB = cutlass::layout::TensorNDHWC;
using LayoutC  = cutlass::layout::TensorNDHWC;
constexpr auto ConvOp = cutlass::conv::Operator::kFprop;
using TileShape    = Shape<_256, _64, Shape<_64>>;
using ClusterShape = Shape<_1, _1, _1>;

using CollectiveEpilogue = typename cutlass::epilogue::collective::CollectiveBuilder<
    cutlass::arch::Sm90, cutlass::arch::OpClassTensorOp,
    TileShape, ClusterShape,
    cutlass::epilogue::collective::EpilogueTileAuto,
    Acc, Acc,
    Elem, LayoutC, 128 / cutlass::sizeof_bits<Elem>::value,
    Elem, LayoutC, 128 / cutlass::sizeof_bits<Elem>::value,
    cutlass::epilogue::collective::EpilogueScheduleAuto
  >::CollectiveOp;

using CollectiveMainloop = typename cutlass::conv::collective::CollectiveBuilder<
    cutlass::arch::Sm90, cutlass::arch::OpClassTensorOp, ConvOp,
    Elem, LayoutAB, 128 / cutlass::sizeof_bits<Elem>::value,
    Elem, LayoutAB, 128 / cutlass::sizeof_bits<Elem>::value,
    Acc,
    TileShape, ClusterShape,
    cutlass::conv::collective::StageCountAutoCarveout<
        static_cast<int>(sizeof(typename CollectiveEpilogue::SharedStorage))>,
    cutlass::conv::collective::KernelScheduleAuto
  >::CollectiveOp;

using ProblemShape = cutlass::conv::ConvProblemShape<
    ConvOp, CollectiveMainloop::DispatchPolicy::NumSpatialDimensions>;
using ConvKernel = cutlass::conv::kernel::ConvUniversal<
    ProblemShape, CollectiveMainloop, CollectiveEpilogue>;
using Conv = cutlass::conv::device::ConvUniversalAdapter<ConvKernel>;

auto* _anchor = &cutlass::device_kernel<ConvKernel>;


// ===== COMPILED SASS (sm_90a) =====

	.target	sm_90a

	.elftype	@"ET_EXEC"


//--------------------- .note.nv.tkinfo           --------------------------
	.section	.note.nv.tkinfo,"",@"SHT_NOTE"
	.sectionflags	@"SHF_NOTE_NV_TKINFO"
	.tkinfo
        /*0018*/ 	.word	0x00000002
        /*0030*/ 	.string	""
        /*0030*/ 	.string	"ptxas"
        /*0030*/ 	.string	"Cuda compilation tools, release 13.0, V13.0.88"
        /*0030*/ 	.string	"Build cuda_13.0.r13.0/compiler.36424714_0"
        /*0030*/ 	.string	"-arch sm_90a -m 64 "



//--------------------- .note.nv.cuinfo           --------------------------
	.section	.note.nv.cuinfo,"",@"SHT_NOTE"
	.sectionflags	@"SHF_NOTE_NV_CUINFO"
        /*0018*/ 	.short	0x0002
        /*001a*/ 	.short	0x005a
        /*001c*/ 	.short	0x0082
	.zero		2


//--------------------- .nv.info                  --------------------------
	.section	.nv.info,"",@"SHT_CUDA_INFO"
	.align	4


	//----- nvinfo : EIATTR_REGCOUNT
	.align		4
        /*0000*/ 	.byte	0x04, 0x2f
        /*0002*/ 	.short	(.L_12 - .L_11)
	.align		4
.L_11:
        /*0004*/ 	.word	index@(_ZN7cutlass13device_kernelINS_4conv6kernel13ConvUniversalINS1_16ConvProblemShapeILNS1_8OperatorE0ELi3EEENS1_10collective14CollectiveConvINS1_46MainloopSm90TmaGmmaWarpSpecializedImplicitGemmILS5_0ELi11ELi3EN4cute5tupleIJNSA_1CILi1EEESD_SD_EEENS1_36KernelImplicitTmaWarpSpecializedSm90ELi1EEENSB_IJNSC_ILi256EEENSC_ILi64EEENSB_IJSI_EEEEEENS_12float_e4m3_tESL_NSA_8TiledMMAINSA_8MMA_AtomIJNSA_4SM904GMMA30MMA_64x64x32_F32E4M3E4M3_SS_TNILNSP_7ScaleInE1ELSR_1EEEEEENSA_6LayoutISE_NSB_IJNSC_ILi0EEESV_SV_EEEEENSB_IJNSA_10UnderscoreESY_SY_EEEEENS7_6detail26Sm90ImplicitGemmTileTraitsINSA_20SM90_TMA_LOAD_IM2COLENSA_14ComposedLayoutINSA_7SwizzleILi2ELi4ELi3EEENSA_18smem_ptr_flag_bitsILi8EEENSU_INSB_IJNSB_IJNSC_ILi8EEENSC_ILi32EEEEEENSB_IJSI_SD_EEENSB_IJSD_NSC_ILi11EEEEEEEEENSB_IJNSB_IJSI_NSC_ILi512EEEEEENSB_IJSD_SV_EEENSB_IJSV_NSC_ILi16384EEEEEEEEEEEEEvEENS12_INSA_13SM90_TMA_LOADENS14_IS16_S18_NSU_INSB_IJNSB_IJS19_S19_EEES1C_S1E_EEENSB_IJS1H_S1I_NSB_IJSV_NSC_ILi4096EEEEEEEEEEEEEvEEEENS_8epilogue10collective6detail29Sm90TmaWarpSpecializedAdapterINS20_15DefaultEpilogueISL_NSB_IJNSB_IJllllEEESD_SV_EEES25_NS1Z_6thread17LinearCombinationISL_Li1EffLNS26_9ScaleType4KindE0ELNS_15FloatRoundStyleE2ESL_EENS_4gemm15EpilogueDefaultEEEEEvvEEEEvNT_6ParamsE)
        /*0008*/ 	.word	0x000000fa


	//----- nvinfo : EIATTR_FRAME_SIZE
	.align		4
.L_12:
        /*000c*/ 	.byte	0x04, 0x11
        /*000e*/ 	.short	(.L_14 - .L_13)
	.align		4
.L_13:
        /*0010*/ 	.word	index@(_ZN7cutlass13device_kernelINS_4conv6kernel13ConvUniversalINS1_16ConvProblemShapeILNS1_8OperatorE0ELi3EEENS1_10collective14CollectiveConvINS1_46MainloopSm90TmaGmmaWarpSpecializedImplicitGemmILS5_0ELi11ELi3EN4cute5tupleIJNSA_1CILi1EEESD_SD_EEENS1_36KernelImplicitTmaWarpSpecializedSm90ELi1EEENSB_IJNSC_ILi256EEENSC_ILi64EEENSB_IJSI_EEEEEENS_12float_e4m3_tESL_NSA_8TiledMMAINSA_8MMA_AtomIJNSA_4SM904GMMA30MMA_64x64x32_F32E4M3E4M3_SS_TNILNSP_7ScaleInE1ELSR_1EEEEEENSA_6LayoutISE_NSB_IJNSC_ILi0EEESV_SV_EEEEENSB_IJNSA_10UnderscoreESY_SY_EEEEENS7_6detail26Sm90ImplicitGemmTileTraitsINSA_20SM90_TMA_LOAD_IM2COLENSA_14ComposedLayoutINSA_7SwizzleILi2ELi4ELi3EEENSA_18smem_ptr_flag_bitsILi8EEENSU_INSB_IJNSB_IJNSC_ILi8EEENSC_ILi32EEEEEENSB_IJSI_SD_EEENSB_IJSD_NSC_ILi11EEEEEEEEENSB_IJNSB_IJSI_NSC_ILi512EEEEEENSB_IJSD_SV_EEENSB_IJSV_NSC_ILi16384EEEEEEEEEEEEEvEENS12_INSA_13SM90_TMA_LOADENS14_IS16_S18_NSU_INSB_IJNSB_IJS19_S19_EEES1C_S1E_EEENSB_IJS1H_S1I_NSB_IJSV_NSC_ILi4096EEEEEEEEEEEEEvEEEENS_8epilogue10collective6detail29Sm90TmaWarpSpecializedAdapterINS20_15DefaultEpilogueISL_NSB_IJNSB_IJllllEEESD_SV_EEES25_NS1Z_6thread17LinearCombinationISL_Li1EffLNS26_9ScaleType4KindE0ELNS_15FloatRoundStyleE2ESL_EENS_4gemm15EpilogueDefaultEEEEEvvEEEEvNT_6ParamsE)
        /*0014*/ 	.word	0x00000000


	//----- nvinfo : EIATTR_MIN_STACK_SIZE
	.align		4
.L_14:
        /*0018*/ 	.byte	0x04, 0x12
        /*001a*/ 	.short	(.L_16 - .L_15)
	.align		4
.L_15:
        /*001c*/ 	.word	index@(_ZN7cutlass13device_kernelINS_4conv6kernel13ConvUniversalINS1_16ConvProblemShapeILNS1_8OperatorE0ELi3EEENS1_10collective14CollectiveConvINS1_46MainloopSm90TmaGmmaWarpSpecializedImplicitGemmILS5_0ELi11ELi3EN4cute5tupleIJNSA_1CILi1EEESD_SD_EEENS1_36KernelImplicitTmaWarpSpecializedSm90ELi1EEENSB_IJNSC_ILi256EEENSC_ILi64EEENSB_IJSI_EEEEEENS_12float_e4m3_tESL_NSA_8TiledMMAINSA_8MMA_AtomIJNSA_4SM904GMMA30MMA_64x64x32_F32E4M3E4M3_SS_TNILNSP_7ScaleInE1ELSR_1EEEEEENSA_6LayoutISE_NSB_IJNSC_ILi0EEESV_SV_EEEEENSB_IJNSA_10UnderscoreESY_SY_EEEEENS7_6detail26Sm90ImplicitGemmTileTraitsINSA_20SM90_TMA_LOAD_IM2COLENSA_14ComposedLayoutINSA_7SwizzleILi2ELi4ELi3EEENSA_18smem_ptr_flag_bitsILi8EEENSU_INSB_IJNSB_IJNSC_ILi8EEENSC_ILi32EEEEEENSB_IJSI_SD_EEENSB_IJSD_NSC_ILi11EEEEEEEEENSB_IJNSB_IJSI_NSC_ILi512EEEEEENSB_IJSD_SV_EEENSB_IJSV_NSC_ILi16384EEEEEEEEEEEEEvEENS12_INSA_13SM90_TMA_LOADENS14_IS16_S18_NSU_INSB_IJNSB_IJS19_S19_EEES1C_S1E_EEENSB_IJS1H_S1I_NSB_IJSV_NSC_ILi4096EEEEEEEEEEEEEvEEEENS_8epilogue10collective6detail29Sm90TmaWarpSpecializedAdapterINS20_15DefaultEpilogueISL_NSB_IJNSB_IJllllEEESD_SV_EEES25_NS1Z_6thread17LinearCombinationISL_Li1EffLNS26_9ScaleType4KindE0ELNS_15FloatRoundStyleE2ESL_EENS_4gemm15EpilogueDefaultEEEEEvvEEEEvNT_6ParamsE)
        /*0020*/ 	.word	0x00000000
.L_16:


//--------------------- .nv.compat                --------------------------
	.section	.nv.compat,"",@"SHT_CUDA_COMPAT_INFO"
	.align	4
        /*0000*/ 	.byte	0x02, 0x09, 0x01, 0x00, 0x02, 0x02, 0x04, 0x00, 0x02, 0x05, 0x05, 0x00, 0x03, 0x07, 0x01, 0x01
        /*0010*/ 	.byte	0x02, 0x03, 0x01, 0x00, 0x02, 0x06, 0x01, 0x00, 0x04, 0x0b, 0x08, 0x00, 0x00, 0x00, 0x00, 0x00
        /*0020*/ 	.byte	0x00, 0x00, 0x00, 0x00


//--------------------- .nv.info._ZN7cutlass13device_kernelINS_4conv6kernel13ConvUniversalINS1_16ConvProblemShapeILNS1_8OperatorE0ELi3EEENS1_10collective14CollectiveConvINS1_46MainloopSm90TmaGmmaWarpSpecializedImplicitGemmILS5_0ELi11ELi3EN4cute5tupleIJNSA_1CILi1EEESD_SD_EEENS1_36KernelImplicitTmaWarpSpecializedSm90ELi1EEENSB_IJNSC_ILi256EEENSC_ILi64EEENSB_IJSI_EEEEEENS_12float_e4m3_tESL_NSA_8TiledMMAINSA_8MMA_AtomIJNSA_4SM904GMMA30MMA_64x64x32_F32E4M3E4M3_SS_TNILNSP_7ScaleInE1ELSR_1EEEEEENSA_6LayoutISE_NSB_IJNSC_ILi0EEESV_SV_EEEEENSB_IJNSA_10UnderscoreESY_SY_EEEEENS7_6detail26Sm90ImplicitGemmTileTraitsINSA_20SM90_TMA_LOAD_IM2COLENSA_14ComposedLayoutINSA_7SwizzleILi2ELi4ELi3EEENSA_18smem_ptr_flag_bitsILi8EEENSU_INSB_IJNSB_IJNSC_ILi8EEENSC_ILi32EEEEEENSB_IJSI_SD_EEENSB_IJSD_NSC_ILi11EEEEEEEEENSB_IJNSB_IJSI_NSC_ILi512EEEEEENSB_IJSD_SV_EEENSB_IJSV_NSC_ILi16384EEEEEEEEEEEEEvEENS12_INSA_13SM90_TMA_LOADENS14_IS16_S18_NSU_INSB_IJNSB_IJS19_S19_EEES1C_S1E_EEENSB_IJS1H_S1I_NSB_IJSV_NSC_ILi4096EEEEEEEEEEEEEvEEEENS_8epilogue10collective6detail29Sm90TmaWarpSpecializedAdapterINS20_15DefaultEpilogueISL_NSB_IJNSB_IJllllEEESD_SV_EEES25_NS1Z_6thread17LinearCombinationISL_Li1EffLNS26_9ScaleType4KindE0ELNS_15FloatRoundStyleE2ESL_EENS_4gemm15EpilogueDefaultEEEEEvvEEEEvNT_6ParamsE --------------------------
	.section	.nv.info._ZN7cutlass13device_kernelINS_4conv6kernel13ConvUniversalINS1_16ConvProblemShapeILNS1_8OperatorE0ELi3EEENS1_10collective14CollectiveConvINS1_46MainloopSm90TmaGmmaWarpSpecializedImplicitGemmILS5_0ELi11ELi3EN4cute5tupleIJNSA_1CILi1EEESD_SD_EEENS1_36KernelImplicitTmaWarpSpecializedSm90ELi1EEENSB_IJNSC_ILi256EEENSC_ILi64EEENSB_IJSI_EEEEEENS_12float_e4m3_tESL_NSA_8TiledMMAINSA_8MMA_AtomIJNSA_4SM904GMMA30MMA_64x64x32_F32E4M3E4M3_SS_TNILNSP_7ScaleInE1ELSR_1EEEEEENSA_6LayoutISE_NSB_IJNSC_ILi0EEESV_SV_EEEEENSB_IJNSA_10UnderscoreESY_SY_EEEEENS7_6detail26Sm90ImplicitGemmTileTraitsINSA_20SM90_TMA_LOAD_IM2COLENSA_14ComposedLayoutINSA_7SwizzleILi2ELi4ELi3EEENSA_18smem_ptr_flag_bitsILi8EEENSU_INSB_IJNSB_IJNSC_ILi8EEENSC_ILi32EEEEEENSB_IJSI_SD_EEENSB_IJSD_NSC_ILi11EEEEEEEEENSB_IJNSB_IJSI_NSC_ILi512EEEEEENSB_IJSD_SV_EEENSB_IJSV_NSC_ILi16384EEEEEEEEEEEEEvEENS12_INSA_13SM90_TMA_LOADENS14_IS16_S18_NSU_INSB_IJNSB_IJS19_S19_EEES1C_S1E_EEENSB_IJS1H_S1I_NSB_IJSV_NSC_ILi4096EEEEEEEEEEEEEvEEEENS_8epilogue10collective6detail29Sm90TmaWarpSpecializedAdapterINS20_15DefaultEpilogueISL_NSB_IJNSB_IJllllEEESD_SV_EEES25_NS1Z_6thread17LinearCombinationISL_Li1EffLNS26_9ScaleType4KindE0ELNS_15FloatRoundStyleE2ESL_EENS_4gemm15EpilogueDefaultEEEEEvvEEEEvNT_6ParamsE,"",@"SHT_CUDA_INFO"
	.sectionflags	@""
	.align	4


	//----- nvinfo : EIATTR_CUDA_API_VERSION
	.align		4
        /*0000*/ 	.byte	0x04, 0x37
        /*0002*/ 	.short	(.L_18 - .L_17)
.L_17:
        /*0004*/ 	.word	0x00000082


	//----- nvinfo : EIATTR_KPARAM_INFO
	.align		4
.L_18:
        /*0008*/ 	.byte	0x04, 0x17
        /*000a*/ 	.short	(.L_20 - .L_19)
.L_19:
        /*000c*/ 	.word	0x00000000
        /*0010*/ 	.short	0x0000
        /*0012*/ 	.short	0x0070
        /*0014*/ 	.byte	0x00, 0xf0, 0x01, 0x10


	//----- nvinfo : EIATTR_SPARSE_MMA_MASK
	.align		4
.L_20:
        /*0018*/ 	.byte	0x03, 0x50
        /*001a*/ 	.short	0x0000


	//----- nvinfo : EIATTR_MAXREG_COUNT
	.align		4
        /*001c*/ 	.byte	0x03, 0x1b
        /*001e*/ 	.short	0x00ff


	//----- nvinfo : EIATTR_NUM_BARRIERS
	.align		4
        /*0020*/ 	.byte	0x02, 0x4c
        /*0022*/ 	.byte	0x01
	.zero		1


	//----- nvinfo : EIATTR_MERCURY_ISA_VERSION
	.align		4
        /*0024*/ 	.byte	0x03, 0x5f
        /*0026*/ 	.short	0x0101


	//----- nvinfo : EIATTR_COOP_GROUP_MASK_REGIDS
	.align		4
        /*0028*/ 	.byte	0x04, 0x29
        /*002a*/ 	.short	(.L_22 - .L_21)


	//   ....[0]....
.L_21:
        /*002c*/ 	.word	0xffffffff


	//   ....[1]....
        /*0030*/ 	.word	0xffffffff


	//   ....[2]....
        /*0034*/ 	.word	0xffffffff


	//----- nvinfo : EIATTR_COOP_GROUP_INSTR_OFFSETS
	.align		4
.L_22:
        /*0038*/ 	.byte	0x04, 0x28
        /*003a*/ 	.short	(.L_24 - .L_23)


	//   ....[0]....
.L_23:
        /*003c*/ 	.word	0x00000060


	//   ....[1]....
        /*0040*/ 	.word	0x00000070


	//   ....[2]....
        /*0044*/ 	.word	0x00000130


	//----- nvinfo : EIATTR_MBARRIER_INSTR_OFFSETS
	.align		4
.L_24:
        /*0048*/ 	.byte	0x04, 0x39
        /*004a*/ 	.short	(.L_26 - .L_25)


	//   ....[0]....
.L_25:
        /*004c*/ 	.word	0x00000270
        /*0050*/ 	.word	0x000000ff
        /*0054*/ 	.word	0x00037000
        /*0058*/ 	.short	0x0100
        /*005a*/ 	.byte	0x08
	.zero		1


	//   ....[1]....
        /*005c*/ 	.word	0x00000280
        /*0060*/ 	.word	0x000000ff
        /*0064*/ 	.word	0x00037058
        /*0068*/ 	.short	0x0100
        /*006a*/ 	.byte	0x08
	.zero		1


	//   ....[2]....
        /*006c*/ 	.word	0x00000290
        /*0070*/ 	.word	0x000000ff
        /*0074*/ 	.word	0x00037008
        /*0078*/ 	.short	0x0100
        /*007a*/ 	.byte	0x08
	.zero		1


	//   ....[3]....
        /*007c*/ 	.word	0x000002a0
        /*0080*/ 	.word	0x000000ff
        /*0084*/ 	.word	0x00037060
        /*0088*/ 	.short	0x0100
        /*008a*/ 	.byte	0x08
	.zero		1


	//   ....[4]....
        /*008c*/ 	.word	0x000002b0
        /*0090*/ 	.word	0x000000ff
        /*0094*/ 	.word	0x00037010
        /*0098*/ 	.short	0x0100
        /*009a*/ 	.byte	0x08
	.zero		1


	//   ....[5]....
        /*009c*/ 	.word	0x000002c0
        /*00a0*/ 	.word	0x000000ff
        /*00a4*/ 	.word	0x00037068
        /*00a8*/ 	.short	0x0100
        /*00aa*/ 	.byte	0x08
	.zero		1


	//   ....[6]....
        /*00ac*/ 	.word	0x000002d0
        /*00b0*/ 	.word	0x000000ff
        /*00b4*/ 	.word	0x00037018
        /*00b8*/ 	.short	0x0100
        /*00ba*/ 	.byte	0x08
	.zero		1


	//   ....[7]....
        /*00bc*/ 	.word	0x000002e0
        /*00c0*/ 	.word	0x000000ff
        /*00c4*/ 	.word	0x00037070
        /*00c8*/ 	.short	0x0100
        /*00ca*/ 	.byte	0x08
	.zero		1


	//   ....[8]....
        /*00cc*/ 	.word	0x000002f0
        /*00d0*/ 	.word	0x000000ff
        /*00d4*/ 	.word	0x00037020
        /*00d8*/ 	.short	0x0100
        /*00da*/ 	.byte	0x08
	.zero		1


	//   ....[9]....
        /*00dc*/ 	.word	0x00000300
        /*00e0*/ 	.word	0x000000ff
        /*00e4*/ 	.word	0x00037078
        /*00e8*/ 	.short	0x0100
        /*00ea*/ 	.byte	0x08
	.zero		1


	//   ....[10]....
        /*00ec*/ 	.word	0x00000310
        /*00f0*/ 	.word	0x000000ff
        /*00f4*/ 	.word	0x00037028
        /*00f8*/ 	.short	0x0100
        /*00fa*/ 	.byte	0x08
	.zero		1


	//   ....[11]....
        /*00fc*/ 	.word	0x00000320
        /*0100*/ 	.word	0x000000ff
        /*0104*/ 	.word	0x00037080
        /*0108*/ 	.short	0x0100
        /*010a*/ 	.byte	0x08
	.zero		1


	//   ....[12]....
        /*010c*/ 	.word	0x00000330
        /*0110*/ 	.word	0x000000ff
        /*0114*/ 	.word	0x00037030
        /*0118*/ 	.short	0x0100
        /*011a*/ 	.byte	0x08
	.zero		1


	//   ....[13]....
        /*011c*/ 	.word	0x00000340
        /*0120*/ 	.word	0x000000ff
        /*0124*/ 	.word	0x00037088
        /*0128*/ 	.short	0x0100
        /*012a*/ 	.byte	0x08
	.zero		1


	//   ....[14]....
        /*012c*/ 	.word	0x00000350
        /*0130*/ 	.word	0x000000ff
        /*0134*/ 	.word	0x00037038
        /*0138*/ 	.short	0x0100
        /*013a*/ 	.byte	0x08
	.zero		1


	//   ....[15]....
        /*013c*/ 	.word	0x00000360
        /*0140*/ 	.word	0x000000ff
        /*0144*/ 	.word	0x00037090
        /*0148*/ 	.short	0x0100
        /*014a*/ 	.byte	0x08
	.zero		1


	//   ....[16]....
        /*014c*/ 	.word	0x00000370
        /*0150*/ 	.word	0x000000ff
        /*0154*/ 	.word	0x00037040
        /*0158*/ 	.short	0x0100
        /*015a*/ 	.byte	0x08
	.zero		1


	//   ....[17]....
        /*015c*/ 	.word	0x00000380
        /*0160*/ 	.word	0x000000ff
        /*0164*/ 	.word	0x00037098
        /*0168*/ 	.short	0x0100
        /*016a*/ 	.byte	0x08
	.zero		1


	//   ....[18]....
        /*016c*/ 	.word	0x00000390
        /*0170*/ 	.word	0x000000ff
        /*0174*/ 	.word	0x00037048
        /*0178*/ 	.short	0x0100
        /*017a*/ 	.byte	0x08
	.zero		1


	//   ....[19]....
        /*017c*/ 	.word	0x000003a0
        /*0180*/ 	.word	0x000000ff
        /*0184*/ 	.word	0x000370a0
        /*0188*/ 	.short	0x0100
        /*018a*/ 	.byte	0x08
	.zero		1


	//   ....[20]....
        /*018c*/ 	.word	0x000003b0
        /*0190*/ 	.word	0x000000ff
        /*0194*/ 	.word	0x00037050
        /*0198*/ 	.short	0x0100
        /*019a*/ 	.byte	0x08
	.zero		1


	//   ....[21]....
        /*019c*/ 	.word	0x000003c0
        /*01a0*/ 	.word	0x000000ff
        /*01a4*/ 	.word	0x000370a8
        /*01a8*/ 	.short	0x0100
        /*01aa*/ 	.byte	0x08
	.zero		1


	//   ....[22]....
        /*01ac*/ 	.word	0x00000c90
        /*01b0*/ 	.word	0x00000006
        /*01b4*/ 	.word	0x00037000
        /*01b8*/ 	.short	0x010a
        /*01ba*/ 	.byte	0x3f
	.zero		1


	//   ....[23]....
        /*01bc*/ 	.word	0x00001110
        /*01c0*/ 	.word	0x00000006
        /*01c4*/ 	.word	0x00037000
        /*01c8*/ 	.short	0x010a
        /*01ca*/ 	.byte	0x3f
	.zero		1


	//   ....[24]....
        /*01cc*/ 	.word	0x00001410
        /*01d0*/ 	.word	0x000000ff
        /*01d4*/ 	.word	0x00000000
        /*01d8*/ 	.short	0x0101
        /*01da*/ 	.byte	0x07
	.zero		1


	//   ....[25]....
        /*01dc*/ 	.word	0x00001600
        /*01e0*/ 	.word	0x00000003
        /*01e4*/ 	.word	0x00000000
        /*01e8*/ 	.short	0x0101
        /*01ea*/ 	.byte	0x3f
	.zero		1


	//   ....[26]....
        /*01ec*/ 	.word	0x0000ed60
        /*01f0*/ 	.word	0x00000011
        /*01f4*/ 	.word	0x00037058
        /*01f8*/ 	.short	0x010a
        /*01fa*/ 	.byte	0x3f
	.zero		1


	//   ....[27]....
        /*01fc*/ 	.word	0x0000f550
        /*0200*/ 	.word	0x00000002
        /*0204*/ 	.word	0x00000000
        /*0208*/ 	.short	0x010a
        /*020a*/ 	.byte	0x3f
	.zero		1


	//   ....[28]....
        /*020c*/ 	.word	0x0000f600
        /*0210*/ 	.word	0x00000000
        /*0214*/ 	.word	0x00000000
        /*0218*/ 	.short	0x010a
        /*021a*/ 	.byte	0x3f
	.zero		1


	//   ....[29]....
        /*021c*/ 	.word	0x0000f6b0
        /*0220*/ 	.word	0x00000000
        /*0224*/ 	.word	0x00000000
        /*0228*/ 	.short	0x010a
        /*022a*/ 	.byte	0x3f
	.zero		1


	//   ....[30]....
        /*022c*/ 	.word	0x0000f760
        /*0230*/ 	.word	0x00000000
        /*0234*/ 	.word	0x00000000
        /*0238*/ 	.short	0x010a
        /*023a*/ 	.byte	0x3f
	.zero		1


	//   ....[31]....
        /*023c*/ 	.word	0x0000f810
        /*0240*/ 	.word	0x00000000
        /*0244*/ 	.word	0x00000000
        /*0248*/ 	.short	0x010a
        /*024a*/ 	.byte	0x3f
	.zero		1


	//   ....[32]....
        /*024c*/ 	.word	0x0000f8c0
        /*0250*/ 	.word	0x00000000
        /*0254*/ 	.word	0x00000000
        /*0258*/ 	.short	0x010a
        /*025a*/ 	.byte	0x3f
	.zero		1


	//   ....[33]....
        /*025c*/ 	.word	0x0000f970
        /*0260*/ 	.word	0x00000000
        /*0264*/ 	.word	0x00000000
        /*0268*/ 	.short	0x010a
        /*026a*/ 	.byte	0x3f
	.zero		1


	//   ....[34]....
        /*026c*/ 	.word	0x0000fa20
        /*0270*/ 	.word	0x00000000
        /*0274*/ 	.word	0x00000000
        /*0278*/ 	.short	0x010a
        /*027a*/ 	.byte	0x3f
	.zero		1


	//   ....[35]....
        /*027c*/ 	.word	0x0000fad0
        /*0280*/ 	.word	0x00000000
        /*0284*/ 	.word	0x00000000
        /*0288*/ 	.short	0x010a
        /*028a*/ 	.byte	0x3f
	.zero		1


	//   ....[36]....
        /*028c*/ 	.word	0x0000fb80
        /*0290*/ 	.word	0x00000000
        /*0294*/ 	.word	0x00000000
        /*0298*/ 	.short	0x010a
        /*029a*/ 	.byte	0x3f
	.zero		1


	//   ....[37]....
        /*029c*/ 	.word	0x0000fc30
        /*02a0*/ 	.word	0x00000004
        /*02a4*/ 	.word	0x00000000
        /*02a8*/ 	.short	0x010a
        /*02aa*/ 	.byte	0x3f
	.zero		1


	//----- nvinfo : EIATTR_NUM_MBARRIERS
	.align		4
.L_26:
        /*02ac*/ 	.byte	0x03, 0x38
        /*02ae*/ 	.short	0x0016


	//----- nvinfo : EIATTR_EXIT_INSTR_OFFSETS
	.align		4
        /*02b0*/ 	.byte	0x04, 0x1c
        /*02b2*/ 	.short	(.L_28 - .L_27)


	//   ....[0]....
.L_27:
        /*02b4*/ 	.word	0x000007c0


	//   ....[1]....
        /*02b8*/ 	.word	0x00001740


	//   ....[2]....
        /*02bc*/ 	.word	0x000093f0


	//   ....[3]....
        /*02c0*/ 	.word	0x000094c0


	//   ....[4]....
        /*02c4*/ 	.word	0x0000ea90


	//   ....[5]....
        /*02c8*/ 	.word	0x0000eb40


	//   ....[6]....
        /*02cc*/ 	.word	0x0000eb60


	//   ....[7]....
        /*02d0*/ 	.word	0x0000f440


	//   ....[8]....
        /*02d4*/ 	.word	0x0000fc60


	//----- nvinfo : EIATTR_MAX_THREADS
	.align		4
.L_28:
        /*02d8*/ 	.byte	0x04, 0x05
        /*02da*/ 	.short	(.L_30 - .L_29)
.L_29:
        /*02dc*/ 	.word	0x00000100
        /*02e0*/ 	.word	0x00000001
        /*02e4*/ 	.word	0x00000001


	//----- nvinfo : EIATTR_CRS_STACK_SIZE
	.align		4
.L_30:
        /*02e8*/ 	.byte	0x04, 0x1e
        /*02ea*/ 	.short	(.L_32 - .L_31)
.L_31:
        /*02ec*/ 	.word	0x00000000


	//----- nvinfo : EIATTR_CBANK_PARAM_SIZE
	.align		4
.L_32:
        /*02f0*/ 	.byte	0x03, 0x19
        /*02f2*/ 	.short	0x0470


	//----- nvinfo : EIATTR_PARAM_CBANK
	.align		4
        /*02f4*/ 	.byte	0x04, 0x0a
        /*02f6*/ 	.short	(.L_34 - .L_33)
	.align		4
.L_33:
        /*02f8*/ 	.word	index@(.nv.constant0._ZN7cutlass13device_kernelINS_4conv6kernel13ConvUniversalINS1_16ConvProblemShapeILNS1_8OperatorE0ELi3EEENS1_10collective14CollectiveConvINS1_46MainloopSm90TmaGmmaWarpSpecializedImplicitGemmILS5_0ELi11ELi3EN4cute5tupleIJNSA_1CILi1EEESD_SD_EEENS1_36KernelImplicitTmaWarpSpecializedSm90ELi1EEENSB_IJNSC_ILi256EEENSC_ILi64EEENSB_IJSI_EEEEEENS_12float_e4m3_tESL_NSA_8TiledMMAINSA_8MMA_AtomIJNSA_4SM904GMMA30MMA_64x64x32_F32E4M3E4M3_SS_TNILNSP_7ScaleInE1ELSR_1EEEEEENSA_6LayoutISE_NSB_IJNSC_ILi0EEESV_SV_EEEEENSB_IJNSA_10UnderscoreESY_SY_EEEEENS7_6detail26Sm90ImplicitGemmTileTraitsINSA_20SM90_TMA_LOAD_IM2COLENSA_14ComposedLayoutINSA_7SwizzleILi2ELi4ELi3EEENSA_18smem_ptr_flag_bitsILi8EEENSU_INSB_IJNSB_IJNSC_ILi8EEENSC_ILi32EEEEEENSB_IJSI_SD_EEENSB_IJSD_NSC_ILi11EEEEEEEEENSB_IJNSB_IJSI_NSC_ILi512EEEEEENSB_IJSD_SV_EEENSB_IJSV_NSC_ILi16384EEEEEEEEEEEEEvEENS12_INSA_13SM90_TMA_LOADENS14_IS16_S18_NSU_INSB_IJNSB_IJS19_S19_EEES1C_S1E_EEENSB_IJS1H_S1I_NSB_IJSV_NSC_ILi4096EEEEEEEEEEEEEvEEEENS_8epilogue10collective6detail29Sm90TmaWarpSpecializedAdapterINS20_15DefaultEpilogueISL_NSB_IJNSB_IJllllEEESD_SV_EEES25_NS1Z_6thread17LinearCombinationISL_Li1EffLNS26_9ScaleType4KindE0ELNS_15FloatRoundStyleE2ESL_EENS_4gemm15EpilogueDefaultEEEEEvvEEEEvNT_6ParamsE)
        /*02fc*/ 	.short	0x0210
        /*02fe*/ 	.short	0x0470


	//----- nvinfo : EIATTR_SW_WAR
	.align		4
.L_34:
        /*0300*/ 	.byte	0x04, 0x36
        /*0302*/ 	.short	(.L_36 - .L_35)
.L_35:
        /*0304*/ 	.word	0x00000008
.L_36:


//--------------------- .nv.callgraph             --------------------------
	.section	.nv.callgraph,"",@"SHT_CUDA_CALLGRAPH"
	.align	4
	.sectionentsize	8
	.align		4
        /*0000*/ 	.word	0x00000000
	.align		4
        /*0004*/ 	.word	0xffffffff
	.align		4
        /*0008*/ 	.word	0x00000000
	.align		4
        /*000c*/ 	.word	0xfffffffe
	.align		4
        /*0010*/ 	.word	0x00000000
	.align		4
        /*0014*/ 	.word	0xfffffffd
	.align		4
        /*0018*/ 	.word	0x00000000
	.align		4
        /*001c*/ 	.word	0xfffffffc


//--------------------- .nv.constant4             --------------------------
	.section	.nv.constant4,"a",@progbits
	.align	8
	.align		8
.nv.constant4:
        /*0000*/ 	.dword	_ZN39_INTERNAL_b7210252_4_k_cu_1580f1a8_30124cuda3std3__45__cpo5beginE
	.align		8
        /*0008*/ 	.dword	_ZN39_INTERNAL_b7210252_4_k_cu_1580f1a8_30124cuda3std3__45__cpo3endE
	.align		8
        /*0010*/ 	.dword	_ZN39_INTERNAL_b7210252_4_k_cu_1580f1a8_30124cuda3std3__45__cpo6cbeginE
	.align		8
        /*0018*/ 	.dword	_ZN39_INTERNAL_b7210252_4_k_cu_1580f1a8_30124cuda3std3__45__cpo4cendE
	.align		8
        /*0020*/ 	.dword	_ZN39_INTERNAL_b7210252_4_k_cu_1580f1a8_30124cuda3std3__441_GLOBAL__N__b7210252_4_k_cu_1580f1a8_30126ignoreE
	.align		8
        /*0028*/ 	.dword	_ZN39_INTERNAL_b7210252_4_k_cu_1580f1a8_30124cuda3std3__419piecewise_constructE
	.align		8
        /*0030*/ 	.dword	_ZN39_INTERNAL_b7210252_4_k_cu_1580f1a8_30124cuda3std3__48in_placeE
	.align		8
        /*0038*/ 	.dword	_ZN39_INTERNAL_b7210252_4_k_cu_1580f1a8_30124cuda3std6ranges3__45__cpo4swapE
	.align		8
        /*0040*/ 	.dword	_ZN39_INTERNAL_b7210252_4_k_cu_1580f1a8_30124cuda3std6ranges3__45__cpo9iter_moveE
	.align		8
        /*0048*/ 	.dword	_ZN39_INTERNAL_b7210252_4_k_cu_1580f1a8_30124cute7productE
	.align		8
        /*0050*/ 	.dword	_ZN39_INTERNAL_b7210252_4_k_cu_1580f1a8_30124cute1_E


//--------------------- .text._ZN7cutlass13device_kernelINS_4conv6kernel13ConvUniversalINS1_16ConvProblemShapeILNS1_8OperatorE0ELi3EEENS1_10collective14CollectiveConvINS1_46MainloopSm90TmaGmmaWarpSpecializedImplicitGemmILS5_0ELi11ELi3EN4cute5tupleIJNSA_1CILi1EEESD_SD_EEENS1_36KernelImplicitTmaWarpSpecializedSm90ELi1EEENSB_IJNSC_ILi256EEENSC_ILi64EEENSB_IJSI_EEEEEENS_12float_e4m3_tESL_NSA_8TiledMMAINSA_8MMA_AtomIJNSA_4SM904GMMA30MMA_64x64x32_F32E4M3E4M3_SS_TNILNSP_7ScaleInE1ELSR_1EEEEEENSA_6LayoutISE_NSB_IJNSC_ILi0EEESV_SV_EEEEENSB_IJNSA_10UnderscoreESY_SY_EEEEENS7_6detail26Sm90ImplicitGemmTileTraitsINSA_20SM90_TMA_LOAD_IM2COLENSA_14ComposedLayoutINSA_7SwizzleILi2ELi4ELi3EEENSA_18smem_ptr_flag_bitsILi8EEENSU_INSB_IJNSB_IJNSC_ILi8EEENSC_ILi32EEEEEENSB_IJSI_SD_EEENSB_IJSD_NSC_ILi11EEEEEEEEENSB_IJNSB_IJSI_NSC_ILi512EEEEEENSB_IJSD_SV_EEENSB_IJSV_NSC_ILi16384EEEEEEEEEEEEEvEENS12_INSA_13SM90_TMA_LOADENS14_IS16_S18_NSU_INSB_IJNSB_IJS19_S19_EEES1C_S1E_EEENSB_IJS1H_S1I_NSB_IJSV_NSC_ILi4096EEEEEEEEEEEEEvEEEENS_8epilogue10collective6detail29Sm90TmaWarpSpecializedAdapterINS20_15DefaultEpilogueISL_NSB_IJNSB_IJllllEEESD_SV_EEES25_NS1Z_6thread17LinearCombinationISL_Li1EffLNS26_9ScaleType4KindE0ELNS_15FloatRoundStyleE2ESL_EENS_4gemm15EpilogueDefaultEEEEEvvEEEEvNT_6ParamsE --------------------------
	.section	.text._ZN7cutlass13device_kernelINS_4conv6kernel13ConvUniversalINS1_16ConvProblemShapeILNS1_8OperatorE0ELi3EEENS1_10collective14CollectiveConvINS1_46MainloopSm90TmaGmmaWarpSpecializedImplicitGemmILS5_0ELi11ELi3EN4cute5tupleIJNSA_1CILi1EEESD_SD_EEENS1_36KernelImplicitTmaWarpSpecializedSm90ELi1EEENSB_IJNSC_ILi256EEENSC_ILi64EEENSB_IJSI_EEEEEENS_12float_e4m3_tESL_NSA_8TiledMMAINSA_8MMA_AtomIJNSA_4SM904GMMA30MMA_64x64x32_F32E4M3E4M3_SS_TNILNSP_7ScaleInE1ELSR_1EEEEEENSA_6LayoutISE_NSB_IJNSC_ILi0EEESV_SV_EEEEENSB_IJNSA_10UnderscoreESY_SY_EEEEENS7_6detail26Sm90ImplicitGemmTileTraitsINSA_20SM90_TMA_LOAD_IM2COLENSA_14ComposedLayoutINSA_7SwizzleILi2ELi4ELi3EEENSA_18smem_ptr_flag_bitsILi8EEENSU_INSB_IJNSB_IJNSC_ILi8EEENSC_ILi32EEEEEENSB_IJSI_SD_EEENSB_IJSD_NSC_ILi11EEEEEEEEENSB_IJNSB_IJSI_NSC_ILi512EEEEEENSB_IJSD_SV_EEENSB_IJSV_NSC_ILi16384EEEEEEEEEEEEEvEENS12_INSA_13SM90_TMA_LOADENS14_IS16_S18_NSU_INSB_IJNSB_IJS19_S19_EEES1C_S1E_EEENSB_IJS1H_S1I_NSB_IJSV_NSC_ILi4096EEEEEEEEEEEEEvEEEENS_8epilogue10collective6detail29Sm90TmaWarpSpecializedAdapterINS20_15DefaultEpilogueISL_NSB_IJNSB_IJllllEEESD_SV_EEES25_NS1Z_6thread17LinearCombinationISL_Li1EffLNS26_9ScaleType4KindE0ELNS_15FloatRoundStyleE2ESL_EENS_4gemm15EpilogueDefaultEEEEEvvEEEEvNT_6ParamsE,"ax",@progbits
	.align	128
.text._ZN7cutlass13device_kernelINS_4conv6kernel13ConvUniversalINS1_16ConvProblemShapeILNS1_8OperatorE0ELi3EEENS1_10collective14CollectiveConvINS1_46MainloopSm90TmaGmmaWarpSpecializedImplicitGemmILS5_0ELi11ELi3EN4cute5tupleIJNSA_1CILi1EEESD_SD_EEENS1_36KernelImplicitTmaWarpSpecializedSm90ELi1EEENSB_IJNSC_ILi256EEENSC_ILi64EEENSB_IJSI_EEEEEENS_12float_e4m3_tESL_NSA_8TiledMMAINSA_8MMA_AtomIJNSA_4SM904GMMA30MMA_64x64x32_F32E4M3E4M3_SS_TNILNSP_7ScaleInE1ELSR_1EEEEEENSA_6LayoutISE_NSB_IJNSC_ILi0EEESV_SV_EEEEENSB_IJNSA_10UnderscoreESY_SY_EEEEENS7_6detail26Sm90ImplicitGemmTileTraitsINSA_20SM90_TMA_LOAD_IM2COLENSA_14ComposedLayoutINSA_7SwizzleILi2ELi4ELi3EEENSA_18smem_ptr_flag_bitsILi8EEENSU_INSB_IJNSB_IJNSC_ILi8EEENSC_ILi32EEEEEENSB_IJSI_SD_EEENSB_IJSD_NSC_ILi11EEEEEEEEENSB_IJNSB_IJSI_NSC_ILi512EEEEEENSB_IJSD_SV_EEENSB_IJSV_NSC_ILi16384EEEEEEEEEEEEEvEENS12_INSA_13SM90_TMA_LOADENS14_IS16_S18_NSU_INSB_IJNSB_IJS19_S19_EEES1C_S1E_EEENSB_IJS1H_S1I_NSB_IJSV_NSC_ILi4096EEEEEEEEEEEEEvEEEENS_8epilogue10collective6detail29Sm90TmaWarpSpecializedAdapterINS20_15DefaultEpilogueISL_NSB_IJNSB_IJllllEEESD_SV_EEES25_NS1Z_6thread17LinearCombinationISL_Li1EffLNS26_9ScaleType4KindE0ELNS_15FloatRoundStyleE2ESL_EENS_4gemm15EpilogueDefaultEEEEEvvEEEEvNT_6ParamsE:
        .type           _ZN7cutlass13device_kernelINS_4conv6kernel13ConvUniversalINS1_16ConvProblemShapeILNS1_8OperatorE0ELi3EEENS1_10collective14CollectiveConvINS1_46MainloopSm90TmaGmmaWarpSpecializedImplicitGemmILS5_0ELi11ELi3EN4cute5tupleIJNSA_1CILi1EEESD_SD_EEENS1_36KernelImplicitTmaWarpSpecializedSm90ELi1EEENSB_IJNSC_ILi256EEENSC_ILi64EEENSB_IJSI_EEEEEENS_12float_e4m3_tESL_NSA_8TiledMMAINSA_8MMA_AtomIJNSA_4SM904GMMA30MMA_64x64x32_F32E4M3E4M3_SS_TNILNSP_7ScaleInE1ELSR_1EEEEEENSA_6LayoutISE_NSB_IJNSC_ILi0EEESV_SV_EEEEENSB_IJNSA_10UnderscoreESY_SY_EEEEENS7_6detail26Sm90ImplicitGemmTileTraitsINSA_20SM90_TMA_LOAD_IM2COLENSA_14ComposedLayoutINSA_7SwizzleILi2ELi4ELi3EEENSA_18smem_ptr_flag_bitsILi8EEENSU_INSB_IJNSB_IJNSC_ILi8EEENSC_ILi32EEEEEENSB_IJSI_SD_EEENSB_IJSD_NSC_ILi11EEEEEEEEENSB_IJNSB_IJSI_NSC_ILi512EEEEEENSB_IJSD_SV_EEENSB_IJSV_NSC_ILi16384EEEEEEEEEEEEEvEENS12_INSA_13SM90_TMA_LOADENS14_IS16_S18_NSU_INSB_IJNSB_IJS19_S19_EEES1C_S1E_EEENSB_IJS1H_S1I_NSB_IJSV_NSC_ILi4096EEEEEEEEEEEEEvEEEENS_8epilogue10collective6detail29Sm90TmaWarpSpecializedAdapterINS20_15DefaultEpilogueISL_NSB_IJNSB_IJllllEEESD_SV_EEES25_NS1Z_6thread17LinearCombinationISL_Li1EffLNS26_9ScaleType4KindE0ELNS_15FloatRoundStyleE2ESL_EENS_4gemm15EpilogueDefaultEEEEEvvEEEEvNT_6ParamsE,@function
        .size           _ZN7cutlass13device_kernelINS_4conv6kernel13ConvUniversalINS1_16ConvProblemShapeILNS1_8OperatorE0ELi3EEENS1_10collective14CollectiveConvINS1_46MainloopSm90TmaGmmaWarpSpecializedImplicitGemmILS5_0ELi11ELi3EN4cute5tupleIJNSA_1CILi1EEESD_SD_EEENS1_36KernelImplicitTmaWarpSpecializedSm90ELi1EEENSB_IJNSC_ILi256EEENSC_ILi64EEENSB_IJSI_EEEEEENS_12float_e4m3_tESL_NSA_8TiledMMAINSA_8MMA_AtomIJNSA_4SM904GMMA30MMA_64x64x32_F32E4M3E4M3_SS_TNILNSP_7ScaleInE1ELSR_1EEEEEENSA_6LayoutISE_NSB_IJNSC_ILi0EEESV_SV_EEEEENSB_IJNSA_10UnderscoreESY_SY_EEEEENS7_6detail26Sm90ImplicitGemmTileTraitsINSA_20SM90_TMA_LOAD_IM2COLENSA_14ComposedLayoutINSA_7SwizzleILi2ELi4ELi3EEENSA_18smem_ptr_flag_bitsILi8EEENSU_INSB_IJNSB_IJNSC_ILi8EEENSC_ILi32EEEEEENSB_IJSI_SD_EEENSB_IJSD_NSC_ILi11EEEEEEEEENSB_IJNSB_IJSI_NSC_ILi512EEEEEENSB_IJSD_SV_EEENSB_IJSV_NSC_ILi16384EEEEEEEEEEEEEvEENS12_INSA_13SM90_TMA_LOADENS14_IS16_S18_NSU_INSB_IJNSB_IJS19_S19_EEES1C_S1E_EEENSB_IJS1H_S1I_NSB_IJSV_NSC_ILi4096EEEEEEEEEEEEEvEEEENS_8epilogue10collective6detail29Sm90TmaWarpSpecializedAdapterINS20_15DefaultEpilogueISL_NSB_IJNSB_IJllllEEESD_SV_EEES25_NS1Z_6thread17LinearCombinationISL_Li1EffLNS26_9ScaleType4KindE0ELNS_15FloatRoundStyleE2ESL_EENS_4gemm15EpilogueDefaultEEEEEvvEEEEvNT_6ParamsE,(.L_x_105 - _ZN7cutlass13device_kernelINS_4conv6kernel13ConvUniversalINS1_16ConvProblemShapeILNS1_8OperatorE0ELi3EEENS1_10collective14CollectiveConvINS1_46MainloopSm90TmaGmmaWarpSpecializedImplicitGemmILS5_0ELi11ELi3EN4cute5tupleIJNSA_1CILi1EEESD_SD_EEENS1_36KernelImplicitTmaWarpSpecializedSm90ELi1EEENSB_IJNSC_ILi256EEENSC_ILi64EEENSB_IJSI_EEEEEENS_12float_e4m3_tESL_NSA_8TiledMMAINSA_8MMA_AtomIJNSA_4SM904GMMA30MMA_64x64x32_F32E4M3E4M3_SS_TNILNSP_7ScaleInE1ELSR_1EEEEEENSA_6LayoutISE_NSB_IJNSC_ILi0EEESV_SV_EEEEENSB_IJNSA_10UnderscoreESY_SY_EEEEENS7_6detail26Sm90ImplicitGemmTileTraitsINSA_20SM90_TMA_LOAD_IM2COLENSA_14ComposedLayoutINSA_7SwizzleILi2ELi4ELi3EEENSA_18smem_ptr_flag_bitsILi8EEENSU_INSB_IJNSB_IJNSC_ILi8EEENSC_ILi32EEEEEENSB_IJSI_SD_EEENSB_IJSD_NSC_ILi11EEEEEEEEENSB_IJNSB_IJSI_NSC_ILi512EEEEEENSB_IJSD_SV_EEENSB_IJSV_NSC_ILi16384EEEEEEEEEEEEEvEENS12_INSA_13SM90_TMA_LOADENS14_IS16_S18_NSU_INSB_IJNSB_IJS19_S19_EEES1C_S1E_EEENSB_IJS1H_S1I_NSB_IJSV_NSC_ILi4096EEEEEEEEEEEEEvEEEENS_8epilogue10collective6detail29Sm90TmaWarpSpecializedAdapterINS20_15DefaultEpilogueISL_NSB_IJNSB_IJllllEEESD_SV_EEES25_NS1Z_6thread17LinearCombinationISL_Li1EffLNS26_9ScaleType4KindE0ELNS_15FloatRoundStyleE2ESL_EENS_4gemm15EpilogueDefaultEEEEEvvEEEEvNT_6ParamsE)
        .other          _ZN7cutlass13device_kernelINS_4conv6kernel13ConvUniversalINS1_16ConvProblemShapeILNS1_8OperatorE0ELi3EEENS1_10collective14CollectiveConvINS1_46MainloopSm90TmaGmmaWarpSpecializedImplicitGemmILS5_0ELi11ELi3EN4cute5tupleIJNSA_1CILi1EEESD_SD_EEENS1_36KernelImplicitTmaWarpSpecializedSm90ELi1EEENSB_IJNSC_ILi256EEENSC_ILi64EEENSB_IJSI_EEEEEENS_12float_e4m3_tESL_NSA_8TiledMMAINSA_8MMA_AtomIJNSA_4SM904GMMA30MMA_64x64x32_F32E4M3E4M3_SS_TNILNSP_7ScaleInE1ELSR_1EEEEEENSA_6LayoutISE_NSB_IJNSC_ILi0EEESV_SV_EEEEENSB_IJNSA_10UnderscoreESY_SY_EEEEENS7_6detail26Sm90ImplicitGemmTileTraitsINSA_20SM90_TMA_LOAD_IM2COLENSA_14ComposedLayoutINSA_7SwizzleILi2ELi4ELi3EEENSA_18smem_ptr_flag_bitsILi8EEENSU_INSB_IJNSB_IJNSC_ILi8EEENSC_ILi32EEEEEENSB_IJSI_SD_EEENSB_IJSD_NSC_ILi11EEEEEEEEENSB_IJNSB_IJSI_NSC_ILi512EEEEEENSB_IJSD_SV_EEENSB_IJSV_NSC_ILi16384EEEEEEEEEEEEEvEENS12_INSA_13SM90_TMA_LOADENS14_IS16_S18_NSU_INSB_IJNSB_IJS19_S19_EEES1C_S1E_EEENSB_IJS1H_S1I_NSB_IJSV_NSC_ILi4096EEEEEEEEEEEEEvEEEENS_8epilogue10collective6detail29Sm90TmaWarpSpecializedAdapterINS20_15DefaultEpilogueISL_NSB_IJNSB_IJllllEEESD_SV_EEES25_NS1Z_6thread17LinearCombinationISL_Li1EffLNS26_9ScaleType4KindE0ELNS_15FloatRoundStyleE2ESL_EENS_4gemm15EpilogueDefaultEEEEEvvEEEEvNT_6ParamsE,@"STO_CUDA_ENTRY STV_DEFAULT"
_ZN7cutlass13device_kernelINS_4conv6kernel13ConvUniversalINS1_16ConvProblemShapeILNS1_8OperatorE0ELi3EEENS1_10collective14CollectiveConvINS1_46MainloopSm90TmaGmmaWarpSpecializedImplicitGemmILS5_0ELi11ELi3EN4cute5tupleIJNSA_1CILi1EEESD_SD_EEENS1_36KernelImplicitTmaWarpSpecializedSm90ELi1EEENSB_IJNSC_ILi256EEENSC_ILi64EEENSB_IJSI_EEEEEENS_12float_e4m3_tESL_NSA_8TiledMMAINSA_8MMA_AtomIJNSA_4SM904GMMA30MMA_64x64x32_F32E4M3E4M3_SS_TNILNSP_7ScaleInE1ELSR_1EEEEEENSA_6LayoutISE_NSB_IJNSC_ILi0EEESV_SV_EEEEENSB_IJNSA_10UnderscoreESY_SY_EEEEENS7_6detail26Sm90ImplicitGemmTileTraitsINSA_20SM90_TMA_LOAD_IM2COLENSA_14ComposedLayoutINSA_7SwizzleILi2ELi4ELi3EEENSA_18smem_ptr_flag_bitsILi8EEENSU_INSB_IJNSB_IJNSC_ILi8EEENSC_ILi32EEEEEENSB_IJSI_SD_EEENSB_IJSD_NSC_ILi11EEEEEEEEENSB_IJNSB_IJSI_NSC_ILi512EEEEEENSB_IJSD_SV_EEENSB_IJSV_NSC_ILi16384EEEEEEEEEEEEEvEENS12_INSA_13SM90_TMA_LOADENS14_IS16_S18_NSU_INSB_IJNSB_IJS19_S19_EEES1C_S1E_EEENSB_IJS1H_S1I_NSB_IJSV_NSC_ILi4096EEEEEEEEEEEEEvEEEENS_8epilogue10collective6detail29Sm90TmaWarpSpecializedAdapterINS20_15DefaultEpilogueISL_NSB_IJNSB_IJllllEEESD_SV_EEES25_NS1Z_6thread17LinearCombinationISL_Li1EffLNS26_9ScaleType4KindE0ELNS_15FloatRoundStyleE2ESL_EENS_4gemm15EpilogueDefaultEEEEEvvEEEEvNT_6ParamsE:
[----:B------:R-:W-:Y:S01]  /*0000*/  LDC R1, c[0x0][0x28] ;  /* 0x00000a00ff017b82 */ /* 0x000fe20000000800 */
[----:B------:R-:W0:Y:S01]  /*0010*/  S2R R9, SR_TID.X ;  /* 0x0000000000097919 */ /* 0x000e220000002100 */
[----:B------:R-:W-:Y:S01]  /*0020*/  ELECT P0, URZ, PT ;  /* 0x00000000003f782f */ /* 0x000fe20003800000 */
[----:B------:R-:W-:Y:S01]  /*0030*/  BSSY B0, `(.L_x_0) ;  /* 0x000000f000007945 */ /* 0x000fe20003800000 */
[--C-:B0-----:R-:W-:Y:S02]  /*0040*/  SHF.R.U32.HI R0, RZ, 0x5, R9.reuse ;  /* 0x00000005ff007819 */ /* 0x101fe40000011609 */
[----:B------:R-:W-:-:S03]  /*0050*/  SHF.R.U32.HI R3, RZ, 0x7, R9 ;  /* 0x00000007ff037819 */ /* 0x000fc60000011609 */
[----:B------:R-:W0:Y:S04]  /*0060*/  SHFL.IDX PT, R2, R0, RZ, 0x1f ;  /* 0x00001fff00027589 */ /* 0x000e2800000e0000 */
[----:B------:R1:W2:Y:S01]  /*0070*/  SHFL.IDX PT, R7, R3, RZ, 0x1f ;  /* 0x00001fff03077589 */ /* 0x0002a200000e0000 */
[----:B0-----:R-:W-:-:S13]  /*0080*/  ISETP.NE.OR P0, PT, R2, RZ, !P0 ;  /* 0x000000ff0200720c */ /* 0x001fda0004705670 */
[----:B-12---:R-:W-:Y:S05]  /*0090*/  @P0 BRA `(.L_x_1) ;  /* 0x0000000000200947 */ /* 0x006fea0003800000 */
[----:B------:R-:W-:Y:S02]  /*00a0*/  ULDC.64 UR4, c[0x0][0x198] ;  /* 0x0000660000047ab9 */ /* 0x000fe40000000a00 */
[----:B------:R-:W-:Y:S02]  /*00b0*/  UIADD3 UR6, UP0, UR4, 0xf0, URZ ;  /* 0x000000f004067890 */ /* 0x000fe4000ff1e03f */
[----:B------:R-:W-:Y:S02]  /*00c0*/  UIADD3 UR4, UP1, UR4, 0x270, URZ ;  /* 0x0000027004047890 */ /* 0x000fe4000ff3e03f */
[----:B------:R-:W-:Y:S02]  /*00d0*/  UIADD3.X UR7, URZ, UR5, URZ, UP0, !UPT ;  /* 0x000000053f077290 */ /* 0x000fe400087fe43f */
[----:B------:R-:W-:-:S07]  /*00e0*/  UIADD3.X UR5, URZ, UR5, URZ, UP1, !UPT ;  /* 0x000000053f057290 */ /* 0x000fce0008ffe43f */
[----:B------:R0:W-:Y:S02]  /*00f0*/  UTMACCTL.PF [UR6] ;  /* 0x00000000060079b9 */ /* 0x0001e40008040000 */
[----:B------:R0:W-:Y:S02]  /*0100*/  UTMACCTL.PF [UR4] ;  /* 0x00000000040079b9 */ /* 0x0001e40008040000 */
[----:B0-----:R-:W-:Y:S01]  /*0110*/  NOP ;  /* 0x0000000000007918 */ /* 0x001fe20000000000 */
.L_x_1:
[----:B------:R-:W-:Y:S05]  /*0120*/  BSYNC B0 ;  /* 0x0000000000007941 */ /* 0x000fea0003800000 */
.L_x_0:
[----:B------:R-:W0:Y:S01]  /*0130*/  SHFL.IDX PT, R0, R0, RZ, 0x1f ;  /* 0x00001fff00007589 */ /* 0x000e2200000e0000 */
[----:B------:R-:W-:-:S04]  /*0140*/  SHF.R.S32.HI R3, RZ, 0x1f, R2 ;  /* 0x0000001fff037819 */ /* 0x000fc80000011402 */
[----:B------:R-:W-:Y:S02]  /*0150*/  LEA.HI R3, R3, R2, RZ, 0x2 ;  /* 0x0000000203037211 */ /* 0x000fe400078f10ff */
[----:B0-----:R-:W-:-:S13]  /*0160*/  ISETP.NE.AND P0, PT, R0, RZ, PT ;  /* 0x000000ff0000720c */ /* 0x001fda0003f05270 */
[----:B------:R-:W-:Y:S05]  /*0170*/  @P0 BRA `(.L_x_2) ;  /* 0x00000000009c0947 */ /* 0x000fea0003800000 */
[----:B------:R-:W-:Y:S01]  /*0180*/  ELECT P0, URZ, PT ;  /* 0x00000000003f782f */ /* 0x000fe20003800000 */
[----:B------:R-:W-:-:S12]  /*0190*/  BSSY B0, `(.L_x_2) ;  /* 0x0000025000007945 */ /* 0x000fd80003800000 */
[----:B------:R-:W-:Y:S05]  /*01a0*/  @!P0 BRA `(.L_x_3) ;  /* 0x00000000008c8947 */ /* 0x000fea0003800000 */
[----:B------:R-:W0:Y:S01]  /*01b0*/  S2UR UR8, SR_CgaCtaId ;  /* 0x00000000000879c3 */ /* 0x000e220000008800 */
[----:B------:R-:W-:Y:S01]  /*01c0*/  UMOV UR4, 0x400 ;  /* 0x0000040000047882 */ /* 0x000fe20000000000 */
[----:B------:R-:W-:Y:S01]  /*01d0*/  UMOV UR5, 0x1 ;  /* 0x0000000100057882 */ /* 0x000fe20000000000 */
[----:B------:R-:W-:Y:S02]  /*01e0*/  UMOV UR6, 0x80 ;  /* 0x0000008000067882 */ /* 0x000fe40000000000 */
[----:B------:R-:W-:-:S04]  /*01f0*/  UIADD3 UR6, -UR6, 0x100000, URZ ;  /* 0x0010000006067890 */ /* 0x000fc8000fffe13f */
[----:B------:R-:W-:Y:S02]  /*0200*/  USHF.L.U32 UR7, UR6, 0xb, URZ ;  /* 0x0000000b06077899 */ /* 0x000fe4000800063f */
[----:B------:R-:W-:Y:S02]  /*0210*/  USHF.L.U32 UR6, UR6, 0x1, URZ ;  /* 0x0000000106067899 */ /* 0x000fe4000800063f */
[----:B0-----:R-:W-:Y:S02]  /*0220*/  ULEA UR8, UR8, UR4, 0x18 ;  /* 0x0000000408087291 */ /* 0x001fe4000f8ec03f */
[----:B------:R-:W-:-:S04]  /*0230*/  UIADD3 UR4, -UR5, 0x100000, URZ ;  /* 0x0010000005047890 */ /* 0x000fc8000fffe13f */
[----:B------:R-:W-:Y:S02]  /*0240*/  USHF.L.U32 UR5, UR4, 0xb, URZ ;  /* 0x0000000b04057899 */ /* 0x000fe4000800063f */
[----:B------:R-:W-:Y:S01]  /*0250*/  USHF.L.U32 UR4, UR4, 0x1, URZ ;  /* 0x0000000104047899 */ /* 0x000fe2000800063f */
[----:B------:R-:W0:Y:S11]  /*0260*/  FENCE.VIEW.ASYNC.S ;  /* 0x00000000000073c6 */ /* 0x000e360000000000 */
[----:B0-----:R0:W1:Y:S01]  /*0270*/  SYNCS.EXCH.64 URZ, [UR8+0x37000], UR4 ;  /* 0x03700004083f75b2 */ /* 0x0010620008000100 */
[----:B------:R0:W2:Y:S01]  /*0280*/  SYNCS.EXCH.64 URZ, [UR8+0x37058], UR6 ;  /* 0x03705806083f75b2 */ /* 0x0000a20008000100 */
[----:B------:R0:W3:Y:S01]  /*0290*/  SYNCS.EXCH.64 URZ, [UR8+0x37008], UR4 ;  /* 0x03700804083f75b2 */ /* 0x0000e20008000100 */
[----:B------:R0:W4:Y:S01]  /*02a0*/  SYNCS.EXCH.64 URZ, [UR8+0x37060], UR6 ;  /* 0x03706006083f75b2 */ /* 0x0001220008000100 */
[----:B------:R0:W0:Y:S01]  /*02b0*/  SYNCS.EXCH.64 URZ, [UR8+0x37010], UR4 ;  /* 0x03701004083f75b2 */ /* 0x0000220008000100 */
        /* <DEDUP_REMOVED lines=17> */
[----:B------:R-:W-:Y:S01]  /*03d0*/  NOP ;  /* 0x0000000000007918 */ /* 0x000fe20000000000 */
.L_x_3:
[----:B0-----:R-:W-:Y:S05]  /*03e0*/  BSYNC B0 ;  /* 0x0000000000007941 */ /* 0x001fea0003800000 */
.L_x_2:
[----:B------:R-:W-:Y:S01]  /*03f0*/  ULDC.64 UR4, c[0x0][0x618] ;  /* 0x0001860000047ab9 */ /* 0x000fe20000000a00 */
[----:B------:R-:W-:Y:S01]  /*0400*/  LOP3.LUT R3, R3, 0xfffffffc, RZ, 0xc0, !PT ;  /* 0xfffffffc03037812 */ /* 0x000fe200078ec0ff */
[----:B------:R-:W-:Y:S01]  /*0410*/  NOP ;  /* 0x0000000000007918 */ /* 0x000fe20000000000 */
[----:B------:R-:W-:Y:S01]  /*0420*/  ISETP.NE.U32.AND P0, PT, RZ, UR4, PT ;  /* 0x00000004ff007c0c */ /* 0x000fe2000bf05070 */
[----:B------:R-:W-:Y:S01]  /*0430*/  NOP ;  /* 0x0000000000007918 */ /* 0x000fe20000000000 */
[----:B-1234-:R-:W-:Y:S01]  /*0440*/  BAR.SYNC.DEFER_BLOCKING 0x0 ;  /* 0x0000000000007b1d */ /* 0x01efe20000010000 */
[----:B------:R-:W-:Y:S01]  /*0450*/  IMAD.IADD R6, R2, 0x1, -R3 ;  /* 0x0000000102067824 */ /* 0x000fe200078e0a03 */
[----:B------:R-:W-:Y:S02]  /*0460*/  ISETP.NE.AND.EX P0, PT, RZ, UR5, PT, P0 ;  /* 0x00000005ff007c0c */ /* 0x000fe4000bf05300 */
[C---:B------:R-:W-:Y:S02]  /*0470*/  ISETP.NE.AND P2, PT, R7.reuse, 0x1, PT ;  /* 0x000000010700780c */ /* 0x040fe40003f45270 */
[----:B------:R-:W-:Y:S01]  /*0480*/  LOP3.LUT P1, RZ, R7, R6, RZ, 0xfc, !PT ;  /* 0x0000000607ff7212 */ /* 0x000fe2000782fcff */
[----:B------:R-:W-:-:S03]  /*0490*/  ULDC.64 UR12, c[0x0][0x208] ;  /* 0x00008200000c7ab9 */ /* 0x000fc60000000a00 */
[----:B------:R-:W-:-:S04]  /*04a0*/  SEL R0, RZ, 0x1, P1 ;  /* 0x00000001ff007807 */ /* 0x000fc80000800000 */
[----:B------:R-:W-:Y:S01]  /*04b0*/  SEL R8, R0, 0x2, P2 ;  /* 0x0000000200087807 */ /* 0x000fe20001000000 */
[----:B------:R-:W-:Y:S06]  /*04c0*/  @!P0 BRA `(.L_x_4) ;  /* 0x00000000001c8947 */ /* 0x000fec0003800000 */
[----:B------:R-:W0:Y:S02]  /*04d0*/  LDC.64 R2, c[0x0][0x618] ;  /* 0x00018600ff027b82 */ /* 0x000e240000000a00 */
[----:B0-----:R-:W2:Y:S02]  /*04e0*/  LDG.E.64 R2, desc[UR12][R2.64] ;  /* 0x0000000c02027981 */ /* 0x001ea4000c1e1b00 */
[----:B--2---:R-:W-:-:S04]  /*04f0*/  ISETP.NE.U32.AND P0, PT, R2, RZ, PT ;  /* 0x000000ff0200720c */ /* 0x004fc80003f05070 */
[----:B------:R-:W-:-:S13]  /*0500*/  ISETP.NE.AND.EX P0, PT, R3, RZ, PT, P0 ;  /* 0x000000ff0300720c */ /* 0x000fda0003f05300 */
[----:B------:R-:W-:Y:S05]  /*0510*/  @!P0 BRA `(.L_x_4) ;  /* 0x0000000000088947 */ /* 0x000fea0003800000 */
[----:B------:R2:W5:Y:S01]  /*0520*/  LD.E R2, desc[UR12][R2.64] ;  /* 0x0000000c02027980 */ /* 0x000562000c101900 */
[----:B------:R-:W-:Y:S05]  /*0530*/  BRA `(.L_x_5) ;  /* 0x0000000000207947 */ /* 0x000fea0003800000 */
.L_x_4:
[----:B------:R-:W-:Y:S02]  /*0540*/  ULDC.64 UR4, c[0x0][0x608] ;  /* 0x0001820000047ab9 */ /* 0x000fe40000000a00 */
[----:B------:R-:W-:-:S04]  /*0550*/  ISETP.NE.U32.AND P0, PT, RZ, UR4, PT ;  /* 0x00000004ff007c0c */ /* 0x000fc8000bf05070 */
[----:B------:R-:W-:-:S13]  /*0560*/  ISETP.NE.AND.EX P0, PT, RZ, UR5, PT, P0 ;  /* 0x00000005ff007c0c */ /* 0x000fda000bf05300 */
[----:B------:R-:W-:Y:S05]  /*0570*/  @!P0 BRA `(.L_x_6) ;  /* 0x00000000000c8947 */ /* 0x000fea0003800000 */
[----:B------:R-:W0:Y:S02]  /*0580*/  LDC.64 R2, c[0x0][0x608] ;  /* 0x00018200ff027b82 */ /* 0x000e240000000a00 */
[----:B0-----:R0:W5:Y:S01]  /*0590*/  LDG.E R2, desc[UR12][R2.64] ;  /* 0x0000000c02027981 */ /* 0x001162000c1e1900 */
[----:B------:R-:W-:Y:S05]  /*05a0*/  BRA `(.L_x_5) ;  /* 0x0000000000047947 */ /* 0x000fea0003800000 */
.L_x_6:
[----:B------:R-:W1:Y:S02]  /*05b0*/  LDC R2, c[0x0][0x600] ;  /* 0x00018000ff027b82 */ /* 0x000e640000000800 */
.L_x_5:
[----:B------:R-:W-:Y:S02]  /*05c0*/  ULDC.64 UR4, c[0x0][0x620] ;  /* 0x0001880000047ab9 */ /* 0x000fe40000000a00 */
[----:B------:R-:W-:-:S04]  /*05d0*/  ISETP.NE.U32.AND P0, PT, RZ, UR4, PT ;  /* 0x00000004ff007c0c */ /* 0x000fc8000bf05070 */
[----:B------:R-:W-:-:S13]  /*05e0*/  ISETP.NE.AND.EX P0, PT, RZ, UR5, PT, P0 ;  /* 0x00000005ff007c0c */ /* 0x000fda000bf05300 */
[----:B------:R-:W-:Y:S05]  /*05f0*/  @!P0 BRA `(.L_x_7) ;  /* 0x00000000001c8947 */ /* 0x000fea0003800000 */
[----:B------:R-:W3:Y:S02]  /*0600*/  LDC.64 R4, c[0x0][0x620] ;  /* 0x00018800ff047b82 */ /* 0x000ee40000000a00 */
[----:B---3--:R-:W3:Y:S02]  /*0610*/  LDG.E.64 R4, desc[UR12][R4.64] ;  /* 0x0000000c04047981 */ /* 0x008ee4000c1e1b00 */
[----:B---3--:R-:W-:-:S04]  /*0620*/  ISETP.NE.U32.AND P0, PT, R4, RZ, PT ;  /* 0x000000ff0400720c */ /* 0x008fc80003f05070 */
[----:B------:R-:W-:-:S13]  /*0630*/  ISETP.NE.AND.EX P0, PT, R5, RZ, PT, P0 ;  /* 0x000000ff0500720c */ /* 0x000fda0003f05300 */
[----:B------:R-:W-:Y:S05]  /*0640*/  @!P0 BRA `(.L_x_7) ;  /* 0x0000000000088947 */ /* 0x000fea0003800000 */
[----:B------:R3:W5:Y:S01]  /*0650*/  LD.E R0, desc[UR12][R4.64] ;  /* 0x0000000c04007980 */ /* 0x000762000c101900 */
[----:B------:R-:W-:Y:S05]  /*0660*/  BRA `(.L_x_8) ;  /* 0x0000000000207947 */ /* 0x000fea0003800000 */
.L_x_7:
[----:B------:R-:W-:Y:S02]  /*0670*/  ULDC.64 UR4, c[0x0][0x610] ;  /* 0x0001840000047ab9 */ /* 0x000fe40000000a00 */
[----:B------:R-:W-:-:S04]  /*0680*/  ISETP.NE.U32.AND P0, PT, RZ, UR4, PT ;  /* 0x00000004ff007c0c */ /* 0x000fc8000bf05070 */
[----:B------:R-:W-:-:S13]  /*0690*/  ISETP.NE.AND.EX P0, PT, RZ, UR5, PT, P0 ;  /* 0x00000005ff007c0c */ /* 0x000fda000bf05300 */
[----:B------:R-:W-:Y:S05]  /*06a0*/  @!P0 BRA `(.L_x_9) ;  /* 0x00000000000c8947 */ /* 0x000fea0003800000 */
[----:B------:R-:W3:Y:S02]  /*06b0*/  LDC.64 R4, c[0x0][0x610] ;  /* 0x00018400ff047b82 */ /* 0x000ee40000000a00 */
[----:B---3--:R4:W5:Y:S01]  /*06c0*/  LDG.E R0, desc[UR12][R4.64] ;  /* 0x0000000c04007981 */ /* 0x008962000c1e1900 */
[----:B------:R-:W-:Y:S05]  /*06d0*/  BRA `(.L_x_8) ;  /* 0x0000000000047947 */ /* 0x000fea0003800000 */
.L_x_9:
[----:B------:R-:W3:Y:S02]  /*06e0*/  LDC R0, c[0x0][0x604] ;  /* 0x00018100ff007b82 */ /* 0x000ee40000000800 */
.L_x_8:
[----:B0-2---:R-:W0:Y:S01]  /*06f0*/  LDC R3, c[0x0][0x3e8] ;  /* 0x0000fa00ff037b82 */ /* 0x005e220000000800 */
[----:B------:R-:W-:Y:S01]  /*0700*/  ULDC UR4, c[0x0][0x3dc] ;  /* 0x0000f70000047ab9 */ /* 0x000fe20000000800 */
[----:B------:R-:W-:Y:S01]  /*0710*/  ISETP.NE.AND P0, PT, R7, RZ, PT ;  /* 0x000000ff0700720c */ /* 0x000fe20003f05270 */
[----:B------:R-:W-:Y:S01]  /*0720*/  UIADD3 UR4, UR4, 0x3f, URZ ;  /* 0x0000003f04047890 */ /* 0x000fe2000fffe03f */
[----:B------:R-:W-:-:S03]  /*0730*/  ULDC.64 UR6, c[0x0][0x3e0] ;  /* 0x0000f80000067ab9 */ /* 0x000fc60000000a00 */
[----:B------:R-:W-:Y:S02]  /*0740*/  USHF.R.S32.HI UR5, URZ, 0x1f, UR4 ;  /* 0x0000001f3f057899 */ /* 0x000fe40008011404 */
[----:B------:R-:W-:Y:S02]  /*0750*/  UIMAD UR6, UR7, UR6, URZ ;  /* 0x00000006070672a4 */ /* 0x000fe4000f8e023f */
[----:B------:R-:W-:-:S04]  /*0760*/  ULEA.HI UR5, UR5, UR4, URZ, 0x6 ;  /* 0x0000000405057291 */ /* 0x000fc8000f8f303f */
[----:B------:R-:W-:Y:S01]  /*0770*/  USHF.R.S32.HI UR15, URZ, 0x6, UR5 ;  /* 0x000000063f0f7899 */ /* 0x000fe20008011405 */
[----:B0-----:R-:W-:-:S05]  /*0780*/  IMAD R3, R3, UR6, RZ ;  /* 0x0000000603037c24 */ /* 0x001fca000f8e02ff */
[----:B---34-:R-:W-:Y:S01]  /*0790*/  IMAD R4, R3, UR15, RZ ;  /* 0x0000000f03047c24 */ /* 0x018fe2000f8e02ff */
[----:B------:R-:W-:Y:S06]  /*07a0*/  @!P0 BRA `(.L_x_10) ;  /* 0x000000e000e88947 */ /* 0x000fec0003800000 */
[----:B------:R-:W-:-:S13]  /*07b0*/  ISETP.NE.AND P0, PT, R7, 0x1, PT ;  /* 0x000000010700780c */ /* 0x000fda0003f05270 */
[----:B------:R-:W-:Y:S05]  /*07c0*/  @P0 EXIT ;  /* 0x000000000000094d */ /* 0x000fea0003800000 */
[----:B------:R-:W-:Y:S01]  /*07d0*/  ISETP.GE.AND P0, PT, R4, 0x1, PT ;  /* 0x000000010400780c */ /* 0x000fe20003f06270 */
[----:B------:R-:W-:Y:S01]  /*07e0*/  UMOV UR4, URZ ;  /* 0x0000003f00047c82 */ /* 0x000fe20008000000 */
[----:B------:R-:W-:Y:S02]  /*07f0*/  CS2R R54, SRZ ;  /* 0x0000000000367805 */ /* 0x000fe4000001ff00 */
[----:B------:R-:W-:Y:S02]  /*0800*/  CS2R R120, SRZ ;  /* 0x0000000000787805 */ /* 0x000fe4000001ff00 */
[----:B------:R-:W-:Y:S02]  /*0810*/  CS2R R122, SRZ ;  /* 0x00000000007a7805 */ /* 0x000fe4000001ff00 */
[----:B------:R-:W-:Y:S02]  /*0820*/  CS2R R124, SRZ ;  /* 0x00000000007c7805 */ /* 0x000fe4000001ff00 */
[----:B------:R-:W-:-:S02]  /*0830*/  CS2R R126, SRZ ;  /* 0x00000000007e7805 */ /* 0x000fc4000001ff00 */
[----:B------:R-:W-:Y:S02]  /*0840*/  CS2R R128, SRZ ;  /* 0x0000000000807805 */ /* 0x000fe4000001ff00 */
        /* <DEDUP_REMOVED lines=57> */
[----:B------:R-:W-:Y:S01]  /*0be0*/  CS2R R52, SRZ ;  /* 0x0000000000347805 */ /* 0x000fe2000001ff00 */
[----:B------:R-:W-:Y:S06]  /*0bf0*/  @!P0 BRA `(.L_x_11) ;  /* 0x0000000000e08947 */ /* 0x000fec0003800000 */
[----:B------:R-:W-:-:S04]  /*0c00*/  LOP3.LUT R3, R8, 0x1, RZ, 0xfc, !PT ;  /* 0x0000000108037812 */ /* 0x000fc800078efcff */
[----:B------:R-:W-:-:S13]  /*0c10*/  ISETP.NE.AND P1, PT, R3, 0x3, PT ;  /* 0x000000030300780c */ /* 0x000fda0003f25270 */
[----:B------:R-:W-:Y:S05]  /*0c20*/  @!P1 BRA `(.L_x_12) ;  /* 0x0000000000049947 */ /* 0x000fea0003800000 */
[----:B------:R-:W-:Y:S01]  /*0c30*/  BPT.TRAP 0x1 ;  /* 0x000000040000795c */ /* 0x000fe20000300000 */
.L_x_12:
[----:B------:R-:W0:Y:S01]  /*0c40*/  S2UR UR5, SR_CgaCtaId ;  /* 0x00000000000579c3 */ /* 0x000e220000008800 */
[----:B------:R-:W-:Y:S01]  /*0c50*/  SHF.L.U32 R3, RZ, 0x1f, RZ ;  /* 0x0000001fff037819 */ /* 0x000fe200000006ff */
[----:B------:R-:W-:Y:S02]  /*0c60*/  UMOV UR4, 0x400 ;  /* 0x0000040000047882 */ /* 0x000fe40000000000 */
[----:B0-----:R-:W-:-:S12]  /*0c70*/  ULEA UR4, UR5, UR4, 0x18 ;  /* 0x0000000405047291 */ /* 0x001fd8000f8ec03f */
.L_x_13:
[----:B0-----:R-:W-:-:S04]  /*0c80*/  IMAD.U32 R6, RZ, RZ, UR4 ;  /* 0x00000004ff067e24 */ /* 0x001fc8000f8e00ff */
[----:B------:R0:W2:Y:S03]  /*0c90*/  SYNCS.PHASECHK.TRANS64.TRYWAIT P1, [R6+URZ+0x37000], R3 ;  /* 0x03700003060075a7 */ /* 0x0000a6000802017f */
[----:B--2---:R-:W-:Y:S05]  /*0ca0*/  @!P1 NANOSLEEP.SYNCS 0x989680 ;  /* 0x009896800000995d */ /* 0x004fea0003900000 */
[----:B------:R-:W2:Y:S02]  /*0cb0*/  @!P1 SYNCS.PHASECHK.TRANS64 P1, [R6+URZ+0x37000], R3 ;  /* 0x03700003060095a7 */ /* 0x000ea4000802007f */
[----:B--2---:R-:W-:Y:S05]  /*0cc0*/  @!P1 BRA `(.L_x_13) ;  /* 0xfffffffc00ec9947 */ /* 0x004fea000383ffff */
[----:B------:R-:W-:Y:S01]  /*0cd0*/  UIADD3 UR5, UR4, 0x2c000, URZ ;  /* 0x0002c00004057890 */ /* 0x000fe2000fffe03f */
[----:B------:R-:W-:Y:S01]  /*0ce0*/  WARPGROUP.ARRIVE ;  /* 0x00000000000079c5 */ /* 0x000fe20000000000 */
[----:B------:R-:W-:Y:S02]  /*0cf0*/  USHF.R.U32.HI UR4, URZ, 0x4, UR4 ;  /* 0x000000043f047899 */ /* 0x000fe40008011604 */
[----:B------:R-:W-:Y:S02]  /*0d00*/  USHF.R.U32.HI UR5, URZ, 0x4, UR5 ;  /* 0x000000043f057899 */ /* 0x000fe40008011605 */
[----:B------:R-:W-:Y:S02]  /*0d10*/  ULOP3.LUT UR4, UR4, 0x3fff, URZ, 0xc0, !UPT ;  /* 0x00003fff04047892 */ /* 0x000fe4000f8ec03f */
[----:B------:R-:W-:Y:S02]  /*0d20*/  ULOP3.LUT UR5, UR5, 0x3fff, URZ, 0xc0, !UPT ;  /* 0x00003fff05057892 */ /* 0x000fe4000f8ec03f */
[----:B------:R-:W-:-:S02]  /*0d30*/  ULOP3.LUT UR11, UR4, 0x10000, URZ, 0xfc, !UPT ;  /* 0x00010000040b7892 */ /* 0x000fc4000f8efc3f */
[----:B------:R-:W-:Y:S02]  /*0d40*/  ULOP3.LUT UR14, UR5, 0x10000, URZ, 0xfc, !UPT ;  /* 0x00010000050e7892 */ /* 0x000fe4000f8efc3f */
[----:B------:R-:W-:Y:S02]  /*0d50*/  UIADD3 UR8, UR11, 0x100, URZ ;  /* 0x000001000b087890 */ /* 0x000fe4000fffe03f */
[----:B------:R-:W-:Y:S02]  /*0d60*/  UIADD3 UR9, UR11, 0x200, URZ ;  /* 0x000002000b097890 */ /* 0x000fe4000fffe03f */
[----:B------:R-:W-:Y:S01]  /*0d70*/  UMOV UR4, UR11 ;  /* 0x0000000b00047c82 */ /* 0x000fe20008000000 */
[----:B------:R-:W-:Y:S01]  /*0d80*/  UMOV UR5, 0x80000020 ;  /* 0x8000002000057882 */ /* 0x000fe20000000000 */
[----:B------:R-:W-:Y:S01]  /*0d90*/  UMOV UR6, UR14 ;  /* 0x0000000e00067c82 */ /* 0x000fe20008000000 */
[----:B------:R-:W-:Y:S01]  /*0da0*/  UMOV UR7, 0x80000020 ;  /* 0x8000002000077882 */ /* 0x000fe20000000000 */
[----:B------:R-:W-:Y:S01]  /*0db0*/  UIADD3 UR10, UR11, 0x300, URZ ;  /* 0x000003000b0a7890 */ /* 0x000fe2000fffe03f */
[----:B------:R-:W-:Y:S01]  /*0dc0*/  QGMMA.64x64x32.F32.E4M3.E4M3 R120, gdesc[UR4], RZ, !UPT ;  /* 0x00e00000047879f3 */ /* 0x000fe2000c7008ff */
        /* <DEDUP_REMOVED lines=12> */
[----:B------:R-:W-:-:S02]  /*0e90*/  UIADD3 UR4, UR11, 0x2, URZ ;  /* 0x000000020b047890 */ /* 0x000fc4000fffe03f */
[----:B------:R-:W-:Y:S01]  /*0ea0*/  UIADD3 UR6, UR14, 0x2, URZ ;  /* 0x000000020e067890 */ /* 0x000fe2000fffe03f */
[----:B------:R-:W-:Y:S01]  /*0eb0*/  UMOV UR5, 0x80000020 ;  /* 0x8000002000057882 */ /* 0x000fe20000000000 */
[----:B------:R-:W-:-:S07]  /*0ec0*/  UMOV UR7, 0x80000020 ;  /* 0x8000002000077882 */ /* 0x000fce0000000000 */
[----:B------:R-:W-:Y:S01]  /*0ed0*/  QGMMA.64x64x32.F32.E4M3.E4M3 R120, gdesc[UR4], R120 ;  /* 0x00e00000047879f3 */ /* 0x000fe20008700878 */
[----:B------:R-:W-:Y:S01]  /*0ee0*/  UMOV UR4, UR8 ;  /* 0x0000000800047c82 */ /* 0x000fe20008000000 */
[----:B------:R-:W-:Y:S02]  /*0ef0*/  UMOV UR5, 0x80000020 ;  /* 0x8000002000057882 */ /* 0x000fe40000000000 */
[----:B------:R-:W-:Y:S01]  /*0f00*/  QGMMA.64x64x32.F32.E4M3.E4M3 R88, gdesc[UR4], R88 ;  /* 0x00e00000045879f3 */ /* 0x000fe20008700858 */
[----:B------:R-:W-:Y:S01]  /*0f10*/  UMOV UR4, UR9 ;  /* 0x0000000900047c82 */ /* 0x000fe20008000000 */
[----:B------:R-:W-:Y:S02]  /*0f20*/  UMOV UR5, 0x80000020 ;  /* 0x8000002000057882 */ /* 0x000fe40000000000 */
[----:B------:R-:W-:Y:S01]  /*0f30*/  QGMMA.64x64x32.F32.E4M3.E4M3 R56, gdesc[UR4], R56 ;  /* 0x00e00000043879f3 */ /* 0x000fe20008700838 */
[----:B------:R-:W-:Y:S01]  /*0f40*/  UMOV UR4, UR10 ;  /* 0x0000000a00047c82 */ /* 0x000fe20008000000 */
[----:B------:R-:W-:-:S02]  /*0f50*/  UMOV UR5, 0x80000020 ;  /* 0x8000002000057882 */ /* 0x000fc40000000000 */
[----:B------:R-:W-:Y:S01]  /*0f60*/  QGMMA.64x64x32.F32.E4M3.E4M3 R24, gdesc[UR4], R24, gsb0 ;  /* 0x00e00000041879f3 */ /* 0x000fe20008000818 */
[----:B------:R-:W-:-:S05]  /*0f70*/  UMOV UR4, 0x1 ;  /* 0x0000000100047882 */ /* 0x000fca0000000000 */
.L_x_11:
[----:B0-----:R-:W-:-:S05]  /*0f80*/  VIMNMX R3, R4, 0x1, PT ;  /* 0x0000000104037848 */ /* 0x001fca0003fe0100 */
[----:B------:R-:W-:-:S05]  /*0f90*/  IMAD.IADD R3, R4, 0x1, -R3 ;  /* 0x0000000104037824 */ /* 0x000fca00078e0a03 */
[----:B------:R-:W-:-:S13]  /*0fa0*/  ISETP.GE.AND P1, PT, R3, 0x1, PT ;  /* 0x000000010300780c */ /* 0x000fda0003f26270 */
[----:B------:R-:W-:Y:S05]  /*0fb0*/  @!P1 BRA `(.L_x_14) ;  /* 0x0000000400509947 */ /* 0x000fea0003800000 */
[----:B------:R-:W0:Y:S01]  /*0fc0*/  S2UR UR5, SR_CgaCtaId ;  /* 0x00000000000579c3 */ /* 0x000e220000008800 */
[----:B------:R-:W-:Y:S01]  /*0fd0*/  UMOV UR6, 0x400 ;  /* 0x0000040000067882 */ /* 0x000fe20000000000 */
[----:B------:R-:W-:Y:S01]  /*0fe0*/  LOP3.LUT R9, R8, 0x1, RZ, 0xfc, !PT ;  /* 0x0000000108097812 */ /* 0x000fe200078efcff */
[----:B------:R-:W-:Y:S01]  /*0ff0*/  IMAD.MOV.U32 R7, RZ, RZ, RZ ;  /* 0x000000ffff077224 */ /* 0x000fe200078e00ff */
[----:B------:R-:W-:Y:S01]  /*1000*/  UISETP.NE.U32.AND UP0, UPT, UR4, URZ, UPT ;  /* 0x0000003f0400728c */ /* 0x000fe2000bf05070 */
[----:B------:R-:W-:Y:S01]  /*1010*/  IMAD.MOV.U32 R4, RZ, RZ, R3 ;  /* 0x000000ffff047224 */ /* 0x000fe200078e0003 */
[----:B0-----:R-:W-:-:S04]  /*1020*/  ULEA UR6, UR5, UR6, 0x18 ;  /* 0x0000000605067291 */ /* 0x001fc8000f8ec03f */
[----:B------:R-:W-:Y:S02]  /*1030*/  UIADD3 UR5, UR6, 0x2c000, URZ ;  /* 0x0002c00006057890 */ /* 0x000fe4000fffe03f */
[----:B------:R-:W-:Y:S02]  /*1040*/  USHF.R.U32.HI UR7, URZ, 0x4, UR6 ;  /* 0x000000043f077899 */ /* 0x000fe40008011606 */
[----:B------:R-:W-:Y:S02]  /*1050*/  USHF.R.U32.HI UR5, URZ, 0x4, UR5 ;  /* 0x000000043f057899 */ /* 0x000fe40008011605 */
[----:B------:R-:W-:Y:S02]  /*1060*/  ULOP3.LUT UR7, UR7, 0x3fff, URZ, 0xc0, !UPT ;  /* 0x00003fff07077892 */ /* 0x000fe4000f8ec03f */
[----:B------:R-:W-:Y:S02]  /*1070*/  ULOP3.LUT UR5, UR5, 0x3fff, URZ, 0xc0, !UPT ;  /* 0x00003fff05057892 */ /* 0x000fe4000f8ec03f */
[----:B------:R-:W-:-:S02]  /*1080*/  ULOP3.LUT UR19, UR7, 0x10000, URZ, 0xfc, !UPT ;  /* 0x0001000007137892 */ /* 0x000fc4000f8efc3f */
[----:B------:R-:W-:-:S03]  /*1090*/  ULOP3.LUT UR18, UR5, 0x10000, URZ, 0xfc, !UPT ;  /* 0x0001000005127892 */ /* 0x000fc6000f8efc3f */
[----:B------:R-:W-:-:S09]  /*10a0*/  UMOV UR5, URZ ;  /* 0x0000003f00057c82 */ /* 0x000fd20008000000 */
.L_x_19:
[----:B------:R-:W-:-:S13]  /*10b0*/  ISETP.NE.AND P2, PT, R9, 0x3, PT ;  /* 0x000000030900780c */ /* 0x000fda0003f45270 */
[----:B0-----:R-:W-:Y:S05]  /*10c0*/  @!P2 BRA `(.L_x_15) ;  /* 0x000000000004a947 */ /* 0x001fea0003800000 */
[----:B------:R-:W-:Y:S01]  /*10d0*/  BPT.TRAP 0x1 ;  /* 0x000000040000795c */ /* 0x000fe20000300000 */
.L_x_15:
[----:B------:R-:W-:Y:S01]  /*10e0*/  SHF.L.U32 R5, R7, 0x1f, RZ ;  /* 0x0000001f07057819 */ /* 0x000fe200000006ff */
[----:B------:R-:W-:-:S12]  /*10f0*/  ULEA UR7, UR4, UR6, 0x3 ;  /* 0x0000000604077291 */ /* 0x000fd8000f8e183f */
.L_x_16:
[----:B0-----:R-:W-:-:S04]  /*1100*/  IMAD.U32 R6, RZ, RZ, UR7 ;  /* 0x00000007ff067e24 */ /* 0x001fc8000f8e00ff */
[----:B------:R0:W2:Y:S03]  /*1110*/  SYNCS.PHASECHK.TRANS64.TRYWAIT P1, [R6+URZ+0x37000], R5 ;  /* 0x03700005060075a7 */ /* 0x0000a6000802017f */
[----:B--2---:R-:W-:Y:S05]  /*1120*/  @!P1 NANOSLEEP.SYNCS 0x989680 ;  /* 0x009896800000995d */ /* 0x004fea0003900000 */
[----:B------:R-:W2:Y:S02]  /*1130*/  @!P1 SYNCS.PHASECHK.TRANS64 P1, [R6+URZ+0x37000], R5 ;  /* 0x03700005060095a7 */ /* 0x000ea4000802007f */
[----:B--2---:R-:W-:Y:S05]  /*1140*/  @!P1 BRA `(.L_x_16) ;  /* 0xfffffffc00ec9947 */ /* 0x004fea000383ffff */
[----:B------:R-:W-:Y:S01]  /*1150*/  ULEA UR7, UR4, UR19, 0xa ;  /* 0x0000001304077291 */ /* 0x000fe2000f8e503f */
[----:B------:R-:W-:Y:S01]  /*1160*/  WARPGROUP.ARRIVE ;  /* 0x00000000000079c5 */ /* 0x000fe20000000000 */
[----:B------:R-:W-:Y:S02]  /*1170*/  ULEA UR14, UR4, UR18, 0x8 ;  /* 0x00000012040e7291 */ /* 0x000fe4000f8e403f */
[----:B------:R-:W-:Y:S02]  /*1180*/  UIADD3 UR15, UR7, 0x100, URZ ;  /* 0x00000100070f7890 */ /* 0x000fe4000fffe03f */
[----:B------:R-:W-:Y:S02]  /*1190*/  UIADD3 UR16, UR7, 0x200, URZ ;  /* 0x0000020007107890 */ /* 0x000fe4000fffe03f */
[----:B------:R-:W-:Y:S01]  /*11a0*/  UMOV UR8, UR7 ;  /* 0x0000000700087c82 */ /* 0x000fe20008000000 */
[----:B------:R-:W-:Y:S01]  /*11b0*/  UMOV UR9, 0x80000020 ;  /* 0x8000002000097882 */ /* 0x000fe20000000000 */
[----:B------:R-:W-:Y:S01]  /*11c0*/  UMOV UR10, UR14 ;  /* 0x0000000e000a7c82 */ /* 0x000fe20008000000 */
[----:B------:R-:W-:Y:S01]  /*11d0*/  UMOV UR11, 0x80000020 ;  /* 0x80000020000b7882 */ /* 0x000fe20000000000 */
[----:B------:R-:W-:Y:S01]  /*11e0*/  UIADD3 UR17, UR7, 0x300, URZ ;  /* 0x0000030007117890 */ /* 0x000fe2000fffe03f */
[----:B------:R-:W-:Y:S01]  /*11f0*/  QGMMA.64x64x32.F32.E4M3.E4M3 R120, gdesc[UR8], R120, UP0 ;  /* 0x00e00000087879f3 */ /* 0x000fe2000bf00878 */
[----:B------:R-:W-:Y:S01]  /*1200*/  UMOV UR8, UR15 ;  /* 0x0000000f00087c82 */ /* 0x000fe20008000000 */
[----:B------:R-:W-:Y:S01]  /*1210*/  UMOV UR9, 0x80000020 ;  /* 0x8000002000097882 */ /* 0x000fe20000000000 */
[----:B------:R-:W-:Y:S01]  /*1220*/  UIADD3 UR15, UR7, 0x202, URZ ;  /* 0x00000202070f7890 */ /* 0x000fe2000fffe03f */
[----:B------:R-:W-:Y:S01]  /*1230*/  QGMMA.64x64x32.F32.E4M3.E4M3 R88, gdesc[UR8], R88, UP0 ;  /* 0x00e00000085879f3 */ /* 0x000fe2000bf00858 */
[----:B------:R-:W-:Y:S01]  /*1240*/  UMOV UR8, UR16 ;  /* 0x0000001000087c82 */ /* 0x000fe20008000000 */
[----:B------:R-:W-:-:S02]  /*1250*/  UMOV UR9, 0x80000020 ;  /* 0x8000002000097882 */ /* 0x000fc40000000000 */
[----:B------:R-:W-:Y:S01]  /*1260*/  QGMMA.64x64x32.F32.E4M3.E4M3 R56, gdesc[UR8], R56, UP0 ;  /* 0x00e00000083879f3 */ /* 0x000fe2000bf00838 */
[----:B------:R-:W-:Y:S01]  /*1270*/  UMOV UR8, UR17 ;  /* 0x0000001100087c82 */ /* 0x000fe20008000000 */
[----:B------:R-:W-:Y:S02]  /*1280*/  UMOV UR9, 0x80000020 ;  /* 0x8000002000097882 */ /* 0x000fe40000000000 */
[----:B------:R-:W-:Y:S01]  /*1290*/  QGMMA.64x64x32.F32.E4M3.E4M3 R24, gdesc[UR8], R24, UP0 ;  /* 0x00e00000081879f3 */ /* 0x000fe2000bf00818 */
[----:B------:R-:W-:Y:S02]  /*12a0*/  UIADD3 UR8, UR7, 0x2, URZ ;  /* 0x0000000207087890 */ /* 0x000fe4000fffe03f */
[----:B------:R-:W-:Y:S02]  /*12b0*/  UIADD3 UR10, UR14, 0x2, URZ ;  /* 0x000000020e0a7890 */ /* 0x000fe4000fffe03f */
[----:B------:R-:W-:Y:S01]  /*12c0*/  UIADD3 UR14, UR7, 0x102, URZ ;  /* 0x00000102070e7890 */ /* 0x000fe2000fffe03f */
[----:B------:R-:W-:Y:S01]  /*12d0*/  UMOV UR9, 0x80000020 ;  /* 0x8000002000097882 */ /* 0x000fe20000000000 */
[----:B------:R-:W-:Y:S01]  /*12e0*/  UMOV UR11, 0x80000020 ;  /* 0x80000020000b7882 */ /* 0x000fe20000000000 */
[----:B------:R-:W-:-:S04]  /*12f0*/  UIADD3 UR7, UR7, 0x302, URZ ;  /* 0x0000030207077890 */ /* 0x000fc8000fffe03f */
        /* <DEDUP_REMOVED lines=9> */
[----:B------:R-:W-:Y:S03]  /*1390*/  QGMMA.64x64x32.F32.E4M3.E4M3 R24, gdesc[UR8], R24, gsb0 ;  /* 0x00e00000081879f3 */ /* 0x000fe60008000818 */
[----:B------:R-:W-:Y:S02]  /*13a0*/  WARPGROUP.DEPBAR.LE gsb0, 0x1 ;  /* 0x00008000000079c5 */ /* 0x000fe40000010100 */
[----:B------:R-:W-:Y:S05]  /*13b0*/  @!P2 BRA `(.L_x_17) ;  /* 0x000000000004a947 */ /* 0x000fea0003800000 */
[----:B------:R-:W-:Y:S01]  /*13c0*/  BPT.TRAP 0x1 ;  /* 0x000000040000795c */ /* 0x000fe20000300000 */
.L_x_17:
[----:B------:R-:W-:Y:S01]  /*13d0*/  ULEA UR7, UR5, UR6, 0x3 ;  /* 0x0000000605077291 */ /* 0x000fe2000f8e183f */
[----:B------:R-:W-:-:S03]  /*13e0*/  ISETP.GT.U32.AND P1, PT, R8, 0x1, PT ;  /* 0x000000010800780c */ /* 0x000fc60003f24070 */
[----:B------:R-:W-:-:S04]  /*13f0*/  UIADD3 UR7, UR7, 0x37058, URZ ;  /* 0x0003705807077890 */ /* 0x000fc8000fffe03f */
[----:B------:R-:W-:-:S09]  /*1400*/  UPRMT UR7, URZ, 0x654, UR7 ;  /* 0x000006543f077896 */ /* 0x000fd20008000007 */
[----:B------:R-:W-:Y:S01]  /*1410*/  SYNCS.ARRIVE.TRANS64.RED.A1T0 RZ, [UR7], RZ ;  /* 0x000000ffffff79a7 */ /* 0x000fe20008100407 */
[----:B------:R-:W-:Y:S05]  /*1420*/  @P1 BRA `(.L_x_18) ;  /* 0x0000000000041947 */ /* 0x000fea0003800000 */
[----:B------:R-:W-:Y:S01]  /*1430*/  BPT.TRAP 0x1 ;  /* 0x000000040000795c */ /* 0x000fe20000300000 */
.L_x_18:
[----:B------:R-:W-:Y:S01]  /*1440*/  UIADD3 UR4, UR4, 0x1, URZ ;  /* 0x0000000104047890 */ /* 0x000fe2000fffe03f */
[C---:B------:R-:W-:Y:S01]  /*1450*/  ISETP.GT.AND P1, PT, R4.reuse, 0x1, PT ;  /* 0x000000010400780c */ /* 0x040fe20003f24270 */
[----:B------:R-:W-:Y:S01]  /*1460*/  UIADD3 UR5, UR5, 0x1, URZ ;  /* 0x0000000105057890 */ /* 0x000fe2000fffe03f */
[----:B------:R-:W-:Y:S01]  /*1470*/  VIADD R4, R4, 0xffffffff ;  /* 0xffffffff04047836 */ /* 0x000fe20000000000 */
[----:B------:R-:W-:Y:S02]  /*1480*/  UISETP.NE.AND UP0, UPT, UR4, 0xb, UPT ;  /* 0x0000000b0400788c */ /* 0x000fe4000bf05270 */
[----:B------:R-:W-:Y:S02]  /*1490*/  UISETP.NE.AND UP1, UPT, UR5, 0xb, UPT ;  /* 0x0000000b0500788c */ /* 0x000fe4000bf25270 */
[----:B------:R-:W-:Y:S02]  /*14a0*/  USEL UR7, URZ, 0x1, UP0 ;  /* 0x000000013f077887 */ /* 0x000fe40008000000 */
[----:B------:R-:W-:-:S02]  /*14b0*/  USEL UR4, UR4, URZ, UP0 ;  /* 0x0000003f04047287 */ /* 0x000fc40008000000 */
[----:B------:R-:W-:Y:S02]  /*14c0*/  USEL UR5, UR5, URZ, UP1 ;  /* 0x0000003f05057287 */ /* 0x000fe40008800000 */
[----:B------:R-:W-:Y:S01]  /*14d0*/  UPLOP3.LUT UP0, UPT, UPT, UPT, UPT, 0x80, 0x0 ;  /* 0x000000000000789c */ /* 0x000fe20003f0f070 */
[----:B------:R-:W-:Y:S01]  /*14e0*/  LOP3.LUT R7, R7, UR7, RZ, 0x3c, !PT ;  /* 0x0000000707077c12 */ /* 0x000fe2000f8e3cff */
[----:B------:R-:W-:Y:S09]  /*14f0*/  @P1 BRA `(.L_x_19) ;  /* 0xfffffff800ec1947 */ /* 0x000ff2000383ffff */
.L_x_14:
[----:B------:R-:W-:Y:S02]  /*1500*/  WARPGROUP.DEPBAR.LE gsb0, 0x0 ;  /* 0x00008000000079c5 */ /* 0x000fe40000010000 */
[----:B------:R-:W-:Y:S05]  /*1510*/  @!P0 BRA `(.L_x_20) ;  /* 0x0000000000448947 */ /* 0x000fea0003800000 */
[----:B------:R-:W-:-:S04]  /*1520*/  LOP3.LUT R4, R8, 0x1, RZ, 0xfc, !PT ;  /* 0x0000000108047812 */ /* 0x000fc800078efcff */
[----:B------:R-:W-:-:S13]  /*1530*/  ISETP.NE.AND P0, PT, R4, 0x3, PT ;  /* 0x000000030400780c */ /* 0x000fda0003f05270 */
[----:B------:R-:W-:Y:S05]  /*1540*/  @!P0 BRA `(.L_x_21) ;  /* 0x0000000000048947 */ /* 0x000fea0003800000 */
[----:B------:R-:W-:Y:S01]  /*1550*/  BPT.TRAP 0x1 ;  /* 0x000000040000795c */ /* 0x000fe20000300000 */
.L_x_21:
[----:B0-----:R-:W0:Y:S01]  /*1560*/  S2R R6, SR_CgaCtaId ;  /* 0x0000000000067919 */ /* 0x001e220000008800 */
[----:B------:R-:W-:Y:S01]  /*1570*/  IMAD.WIDE.U32 R4, R3, -0x45d1745d, RZ ;  /* 0xba2e8ba303047825 */ /* 0x000fe200078e00ff */
[----:B------:R-:W-:-:S04]  /*1580*/  ISETP.GT.U32.AND P0, PT, R8, 0x1, PT ;  /* 0x000000010800780c */ /* 0x000fc80003f04070 */
[----:B------:R-:W-:Y:S02]  /*1590*/  SHF.R.U32.HI R4, RZ, 0x3, R5 ;  /* 0x00000003ff047819 */ /* 0x000fe40000011605 */
[----:B------:R-:W-:-:S03]  /*15a0*/  MOV R5, 0x400 ;  /* 0x0000040000057802 */ /* 0x000fc60000000f00 */
[----:B------:R-:W-:Y:S01]  /*15b0*/  IMAD R3, R4, -0xb, R3 ;  /* 0xfffffff504037824 */ /* 0x000fe200078e0203 */
[----:B0-----:R-:W-:-:S05]  /*15c0*/  LEA R6, R6, R5, 0x18 ;  /* 0x0000000506067211 */ /* 0x001fca00078ec0ff */
[----:B------:R-:W-:-:S04]  /*15d0*/  IMAD R3, R3, 0x8, R6 ;  /* 0x0000000803037824 */ /* 0x000fc800078e0206 */
[----:B------:R-:W-:-:S05]  /*15e0*/  VIADD R3, R3, 0x37058 ;  /* 0x0003705803037836 */ /* 0x000fca0000000000 */
[----:B------:R-:W-:-:S04]  /*15f0*/  PRMT R3, RZ, 0x654, R3 ;  /* 0x00000654ff037816 */ /* 0x000fc80000000003 */
[----:B------:R2:W-:Y:S01]  /*1600*/  SYNCS.ARRIVE.TRANS64.RED.A1T0 RZ, [R3+URZ], RZ ;  /* 0x000000ff03ff79a7 */ /* 0x0005e2000810043f */
[----:B------:R-:W-:Y:S05]  /*1610*/  @P0 BRA `(.L_x_20) ;  /* 0x0000000000040947 */ /* 0x000fea0003800000 */
[----:B------:R-:W-:Y:S01]  /*1620*/  BPT.TRAP 0x1 ;  /* 0x000000040000795c */ /* 0x000fe20000300000 */
.L_x_20:
[----:B------:R-:W2:Y:S01]  /*1630*/  S2R R4, SR_TID.X ;  /* 0x0000000000047919 */ /* 0x000ea20000002100 */
[----:B------:R-:W-:Y:S01]  /*1640*/  ULDC.64 UR4, c[0x0][0x280] ;  /* 0x0000a00000047ab9 */ /* 0x000fe20000000a00 */
[----:B0-----:R-:W0:Y:S01]  /*1650*/  S2R R6, SR_CTAID.Y ;  /* 0x0000000000067919 */ /* 0x001e220000002600 */
[----:B------:R-:W3:Y:S01]  /*1660*/  S2R R13, SR_CTAID.X ;  /* 0x00000000000d7919 */ /* 0x000ee20000002500 */
[----:B--2---:R-:W-:-:S04]  /*1670*/  SHF.R.S32.HI R3, RZ, 0x1f, R4 ;  /* 0x0000001fff037819 */ /* 0x004fc80000011404 */
[----:B------:R-:W-:Y:S01]  /*1680*/  LEA.HI R3, R3, R4, RZ, 0x7 ;  /* 0x0000000403037211 */ /* 0x000fe200078f38ff */
[----:B0-----:R-:W-:-:S03]  /*1690*/  IMAD.SHL.U32 R6, R6, 0x40, RZ ;  /* 0x0000004006067824 */ /* 0x001fc600078e00ff */
[----:B------:R-:W-:Y:S01]  /*16a0*/  LOP3.LUT R3, R3, 0xffffff80, RZ, 0xc0, !PT ;  /* 0xffffff8003037812 */ /* 0x000fe200078ec0ff */
[----:B---3--:R-:W-:Y:S01]  /*16b0*/  IMAD.SHL.U32 R14, R13, 0x100, RZ ;  /* 0x000001000d0e7824 */ /* 0x008fe200078e00ff */
[----:B------:R-:W-:-:S03]  /*16c0*/  ISETP.GE.AND P0, PT, R6, UR5, PT ;  /* 0x0000000506007c0c */ /* 0x000fc6000bf06270 */
[----:B------:R-:W-:Y:S01]  /*16d0*/  IMAD.IADD R3, R4, 0x1, -R3 ;  /* 0x0000000104037824 */ /* 0x000fe200078e0a03 */
[----:B------:R-:W-:-:S04]  /*16e0*/  ISETP.GE.OR P0, PT, R14, UR4, P0 ;  /* 0x000000040e007c0c */ /* 0x000fc80008706670 */
[----:B------:R-:W-:-:S04]  /*16f0*/  SHF.R.S32.HI R8, RZ, 0x1f, R3 ;  /* 0x0000001fff087819 */ /* 0x000fc80000011403 */
[----:B------:R-:W-:-:S04]  /*1700*/  LEA.HI R4, R8, R3, RZ, 0x2 ;  /* 0x0000000308047211 */ /* 0x000fc800078f10ff */
[--C-:B------:R-:W-:Y:S02]  /*1710*/  SHF.R.S32.HI R5, RZ, 0x2, R4.reuse ;  /* 0x00000002ff057819 */ /* 0x100fe40000011404 */
[----:B------:R-:W-:-:S04]  /*1720*/  SHF.R.S32.HI R10, RZ, 0x1f, R4 ;  /* 0x0000001fff0a7819 */ /* 0x000fc80000011404 */
[----:B------:R-:W-:Y:S01]  /*1730*/  LEA.HI R10, R10, R5, RZ, 0x3 ;  /* 0x000000050a0a7211 */ /* 0x000fe200078f18ff */
[----:B------:R-:W-:Y:S06]  /*1740*/  @P0 EXIT ;  /* 0x000000000000094d */ /* 0x000fec0003800000 */
[----:B------:R-:W-:Y:S01]  /*1750*/  LOP3.LUT R12, R10, 0xfffffff8, RZ, 0xc0, !PT ;  /* 0xfffffff80a0c7812 */ /* 0x000fe200078ec0ff */
[----:B------:R-:W0:Y:S01]  /*1760*/  LDC.64 R156, c[0x0][0x658] ;  /* 0x00019600ff9c7b82 */ /* 0x000e220000000a00 */
[----:B------:R-:W-:Y:S02]  /*1770*/  LOP3.LUT R10, R4, 0x7ffffffc, RZ, 0xc0, !PT ;  /* 0x7ffffffc040a7812 */ /* 0x000fe400078ec0ff */
[----:B------:R-:W-:Y:S01]  /*1780*/  LEA.HI R8, R8, R3, RZ, 0x5 ;  /* 0x0000000308087211 */ /* 0x000fe200078f28ff */
[----:B------:R-:W-:Y:S02]  /*1790*/  IMAD.IADD R4, R5, 0x1, -R12 ;  /* 0x0000000105047824 */ /* 0x000fe400078e0a0c */
[----:B------:R-:W-:Y:S01]  /*17a0*/  IMAD.IADD R10, R3, 0x1, -R10 ;  /* 0x00000001030a7824 */ /* 0x000fe200078e0a0a */
[----:B------:R-:W-:Y:S02]  /*17b0*/  SHF.R.S32.HI R7, RZ, 0x5, R8 ;  /* 0x00000005ff077819 */ /* 0x000fe40000011408 */
[----:B------:R-:W-:Y:S01]  /*17c0*/  SHF.R.S32.HI R5, RZ, 0x1f, R4 ;  /* 0x0000001fff057819 */ /* 0x000fe20000011404 */
[----:B------:R-:W-:-:S02]  /*17d0*/  IMAD.SHL.U32 R3, R10, 0x2, RZ ;  /* 0x000000020a037824 */ /* 0x000fc400078e00ff */
[----:B------:R-:W-:-:S03]  /*17e0*/  IMAD.WIDE R12, R13, 0x100, R4 ;  /* 0x000001000d0c7825 */ /* 0x000fc600078e0204 */
[----:B------:R-:W-:Y:S02]  /*17f0*/  SHF.R.S32.HI R9, RZ, 0x1f, R3 ;  /* 0x0000001fff097819 */ /* 0x000fe40000011403 */
[C---:B------:R-:W-:Y:S01]  /*1800*/  IADD3 R10, P0, R6.reuse, R3, RZ ;  /* 0x00000003060a7210 */ /* 0x040fe20007f1e0ff */
[----:B------:R-:W-:Y:S01]  /*1810*/  IMAD R5, R7, -0x10, -R14 ;  /* 0xfffffff007057824 */ /* 0x000fe200078e0a0e */
[----:B------:R-:W-:Y:S01]  /*1820*/  IADD3 R3, -R3, UR5, -R6 ;  /* 0x0000000503037c10 */ /* 0x000fe2000fffe906 */
[----:B------:R-:W-:Y:S01]  /*1830*/  IMAD.WIDE R12, R7, 0x10, R12 ;  /* 0x00000010070c7825 */ /* 0x000fe200078e020c */
[----:B------:R-:W-:Y:S02]  /*1840*/  LEA.HI.X.SX32 R11, R6, R9, 0x1, P0 ;  /* 0x00000009060b7211 */ /* 0x000fe400000f0eff */
[----:B-----5:R-:W-:Y:S01]  /*1850*/  FSETP.NEU.AND P0, PT, R0, RZ, PT ;  /* 0x000000ff0000720b */ /* 0x020fe20003f0d000 */
[C---:B0-----:R-:W-:Y:S01]  /*1860*/  IMAD.SHL.U32 R8, R156.reuse, 0x40, RZ ;  /* 0x000000409c087824 */ /* 0x041fe200078e00ff */
[----:B------:R-:W-:Y:S01]  /*1870*/  IADD3 R4, R5, UR4, -R4 ;  /* 0x0000000405047c10 */ /* 0x000fe2000fffe804 */
[-C--:B------:R-:W-:Y:S01]  /*1880*/  IMAD R5, R13, R156.reuse, RZ ;  /* 0x0000009c0d057224 */ /* 0x080fe200078e02ff */
[----:B------:R-:W-:Y:S01]  /*1890*/  SHF.L.U64.HI R6, R156, 0x3, R157 ;  /* 0x000000039c067819 */ /* 0x000fe2000001029d */
[----:B------:R-:W-:Y:S01]  /*18a0*/  IMAD.WIDE.U32 R158, R12, R156, R10 ;  /* 0x0000009c0c9e7225 */ /* 0x000fe200078e000a */
[----:B------:R-:W-:-:S03]  /*18b0*/  SHF.L.U64.HI R7, R156, 0x6, R157 ;  /* 0x000000069c077819 */ /* 0x000fc6000001029d */
[----:B------:R-:W-:Y:S02]  /*18c0*/  IMAD R161, R12, R157, R5 ;  /* 0x0000009d0ca17224 */ /* 0x000fe400078e0205 */
[----:B------:R-:W-:Y:S02]  /*18d0*/  IMAD.SHL.U32 R5, R156, 0x8, RZ ;  /* 0x000000089c057824 */ /* 0x000fe400078e00ff */
[----:B------:R-:W-:Y:S01]  /*18e0*/  IMAD.IADD R161, R159, 0x1, R161 ;  /* 0x000000019fa17824 */ /* 0x000fe200078e02a1 */
[----:B------:R-:W-:Y:S06]  /*18f0*/  @!P0 BRA `(.L_x_22) ;  /* 0x0000007800f48947 */ /* 0x000fec0003800000 */
[----:B------:R-:W-:Y:S01]  /*1900*/  ULDC.64 UR4, c[0x0][0x630] ;  /* 0x00018c0000047ab9 */ /* 0x000fe20000000a00 */
[----:B------:R-:W-:Y:S01]  /*1910*/  ISETP.GE.AND P1, PT, R4, 0x1, PT ;  /* 0x000000010400780c */ /* 0x000fe20003f26270 */
[----:B------:R-:W-:Y:S01]  /*1920*/  IMAD R9, R13, UR4, RZ ;  /* 0x000000040d097c24 */ /* 0x000fe2000f8e02ff */
[----:B------:R-:W-:Y:S01]  /*1930*/  ULDC.64 UR6, c[0x0][0x628] ;  /* 0x00018a0000067ab9 */ /* 0x000fe20000000a00 */
[----:B------:R-:W-:Y:S01]  /*1940*/  IMAD.WIDE.U32 R14, R12, UR4, R10 ;  /* 0x000000040c0e7c25 */ /* 0x000fe2000f8e000a */
[----:B------:R-:W-:-:S03]  /*1950*/  ISETP.LT.OR P0, PT, R3, 0x1, !P1 ;  /* 0x000000010300780c */ /* 0x000fc60004f01670 */
[----:B------:R-:W-:Y:S01]  /*1960*/  IMAD R9, R12, UR5, R9 ;  /* 0x000000050c097c24 */ /* 0x000fe2000f8e0209 */
[----:B------:R-:W-:-:S04]  /*1970*/  IADD3 R14, P2, R14, UR6, RZ ;  /* 0x000000060e0e7c10 */ /* 0x000fc8000ff5e0ff */
[--C-:B------:R-:W-:Y:S02]  /*1980*/  IADD3.X R15, R15, UR7, R9.reuse, P2, !PT ;  /* 0x000000070f0f7c10 */ /* 0x100fe400097fe409 */
[----:B------:R-:W-:-:S03]  /*1990*/  PRMT R9, RZ, 0x7610, R9 ;  /* 0x00007610ff097816 */ /* 0x000fc60000000009 */
[----:B------:R-:W0:Y:S03]  /*19a0*/  @!P0 LDC.64 R16, c[0x0][0x650] ;  /* 0x00019400ff108b82 */ /* 0x000e260000000a00 */
[----:B------:R-:W2:Y:S01]  /*19b0*/  @!P0 LDG.E.U8 R9, desc[UR12][R14.64] ;  /* 0x0000000c0e098981 */ /* 0x000ea2000c1e1100 */
[----:B------:R-:W-:-:S13]  /*19c0*/  ISETP.LT.OR P2, PT, R3, 0x2, !P1 ;  /* 0x000000020300780c */ /* 0x000fda0004f41670 */
[----:B------:R-:W3:Y:S01]  /*19d0*/  @!P2 LDC.64 R152, c[0x0][0x650] ;  /* 0x00019400ff98ab82 */ /* 0x000ee20000000a00 */
[----:B0-----:R-:W-:-:S05]  /*19e0*/  @!P0 IADD3 R16, P3, R158, R16, RZ ;  /* 0x000000109e108210 */ /* 0x001fca0007f7e0ff */
[----:B------:R-:W-:Y:S01]  /*19f0*/  @!P0 IMAD.X R17, R161, 0x1, R17, P3 ;  /* 0x00000001a1118824 */ /* 0x000fe200018e0611 */
[----:B--2---:R-:W-:-:S04]  /*1a00*/  LOP3.LUT R9, R9, 0xff, RZ, 0xc0, !PT ;  /* 0x000000ff09097812 */ /* 0x004fc800078ec0ff */
[----:B------:R-:W-:-:S05]  /*1a10*/  F2FP.F16.E4M3.UNPACK_B R9, R9 ;  /* 0x00000009ff09723e */ /* 0x000fca00020006ff */
[----:B------:R-:W-:-:S05]  /*1a20*/  HADD2.F32 R9, -RZ, R9.H0_H0 ;  /* 0x20000009ff097230 */ /* 0x000fca0000004100 */
[----:B------:R-:W-:-:S04]  /*1a30*/  FMUL R9, R9, R0 ;  /* 0x0000000009097220 */ /* 0x000fc80000400000 */
[----:B-1----:R-:W-:-:S05]  /*1a40*/  FFMA R9, R120, R2, R9 ;  /* 0x0000000278097223 */ /* 0x002fca0000000009 */
[----:B------:R-:W-:Y:S02]  /*1a50*/  F2FP.SATFINITE.E4M3.F32.PACK_AB_MERGE_C R23, RZ, R9, RZ ;  /* 0x00000009ff17723e */ /* 0x000fe400048070ff */
[----:B------:R-:W-:-:S03]  /*1a60*/  PRMT R9, RZ, 0x7610, R9 ;  /* 0x00007610ff097816 */ /* 0x000fc60000000009 */
[----:B------:R0:W-:Y:S04]  /*1a70*/  @!P0 STG.E.U8 desc[UR12][R16.64], R23 ;  /* 0x0000001710008986 */ /* 0x0001e8000c10110c */
[----:B------:R-:W2:Y:S01]  /*1a80*/  @!P2 LDG.E.U8 R9, desc[UR12][R14.64+0x1] ;  /* 0x0000010c0e09a981 */ /* 0x000ea2000c1e1100 */
[----:B------:R-:W-:-:S05]  /*1a90*/  IADD3 R21, P0, R12, 0x8, RZ ;  /* 0x000000080c157810 */ /* 0x000fca0007f1e0ff */
[----:B------:R-:W-:Y:S01]  /*1aa0*/  IMAD.X R22, RZ, RZ, R13, P0 ;  /* 0x000000ffff167224 */ /* 0x000fe200000e060d */
[----:B------:R-:W-:Y:S01]  /*1ab0*/  ISETP.GE.AND P0, PT, R4, 0x9, PT ;  /* 0x000000090400780c */ /* 0x000fe20003f06270 */
[----:B------:R-:W-:-:S03]  /*1ac0*/  IMAD.WIDE.U32 R18, R21, UR4, R10 ;  /* 0x0000000415127c25 */ /* 0x000fc6000f8e000a */
[----:B------:R-:W-:Y:S01]  /*1ad0*/  ISETP.LT.OR P3, PT, R3, 0x1, !P0 ;  /* 0x000000010300780c */ /* 0x000fe20004761670 */
[----:B------:R-:W-:Y:S01]  /*1ae0*/  IMAD R22, R22, UR4, RZ ;  /* 0x0000000416167c24 */ /* 0x000fe2000f8e02ff */
[----:B0-----:R-:W-:Y:S02]  /*1af0*/  IADD3 R16, P4, R18, UR6, RZ ;  /* 0x0000000612107c10 */ /* 0x001fe4000ff9e0ff */
[----:B--2---:R-:W-:-:S04]  /*1b00*/  LOP3.LUT R9, R9, 0xff, RZ, 0xc0, !PT ;  /* 0x000000ff09097812 */ /* 0x004fc800078ec0ff */
[----:B------:R-:W-:-:S05]  /*1b10*/  F2FP.F16.E4M3.UNPACK_B R9, R9 ;  /* 0x00000009ff09723e */ /* 0x000fca00020006ff */
[----:B------:R-:W-:-:S05]  /*1b20*/  HADD2.F32 R9, -RZ, R9.H0_H0 ;  /* 0x20000009ff097230 */ /* 0x000fca0000004100 */
[----:B------:R-:W-:Y:S01]  /*1b30*/  FMUL R20, R9, R0 ;  /* 0x0000000009147220 */ /* 0x000fe20000400000 */
[----:B------:R-:W-:-:S03]  /*1b40*/  IMAD R9, R21, UR5, R22 ;  /* 0x0000000515097c24 */ /* 0x000fc6000f8e0216 */
[----:B------:R-:W-:Y:S01]  /*1b50*/  FFMA R121, R121, R2, R20 ;  /* 0x0000000279797223 */ /* 0x000fe20000000014 */
[----:B---3--:R-:W-:Y:S02]  /*1b60*/  @!P2 IADD3 R20, P5, R158, R152, RZ ;  /* 0x000000989e14a210 */ /* 0x008fe40007fbe0ff */
[----:B------:R-:W-:Y:S02]  /*1b70*/  IADD3.X R17, R19, UR7, R9, P4, !PT ;  /* 0x0000000713117c10 */ /* 0x000fe4000a7fe409 */
[----:B------:R-:W-:Y:S01]  /*1b80*/  F2FP.SATFINITE.E4M3.F32.PACK_AB_MERGE_C R121, RZ, R121, RZ ;  /* 0x00000079ff79723e */ /* 0x000fe200048070ff */
[----:B------:R-:W-:Y:S01]  /*1b90*/  @!P2 IMAD.X R21, R161, 0x1, R153, P5 ;  /* 0x00000001a115a824 */ /* 0x000fe200028e0699 */
[----:B------:R-:W-:Y:S01]  /*1ba0*/  PRMT R9, RZ, 0x7610, R9 ;  /* 0x00007610ff097816 */ /* 0x000fe20000000009 */
[----:B------:R-:W0:Y:S03]  /*1bb0*/  @!P3 LDC.64 R18, c[0x0][0x650] ;  /* 0x00019400ff12bb82 */ /* 0x000e260000000a00 */
[----:B------:R1:W-:Y:S04]  /*1bc0*/  @!P2 STG.E.U8 desc[UR12][R20.64+0x1], R121 ;  /* 0x000001791400a986 */ /* 0x0003e8000c10110c */
[----:B------:R-:W2:Y:S01]  /*1bd0*/  @!P3 LDG.E.U8 R9, desc[UR12][R16.64] ;  /* 0x0000000c1009b981 */ /* 0x000ea2000c1e1100 */
[----:B------:R-:W-:-:S13]  /*1be0*/  ISETP.LT.OR P2, PT, R3, 0x2, !P0 ;  /* 0x000000020300780c */ /* 0x000fda0004741670 */
[----:B-1----:R-:W1:Y:S01]  /*1bf0*/  @!P2 LDC.64 R20, c[0x0][0x650] ;  /* 0x00019400ff14ab82 */ /* 0x002e620000000a00 */
[----:B0-----:R-:W-:-:S04]  /*1c00*/  @!P3 IADD3 R18, P4, P5, R158, R18, R5 ;  /* 0x000000129e12b210 */ /* 0x001fc80007d9e005 */
[----:B------:R-:W-:Y:S02]  /*1c10*/  @!P3 IADD3.X R19, R161, R19, R6, P4, P5 ;  /* 0x00000013a113b210 */ /* 0x000fe400027ea406 */
[----:B--2---:R-:W-:-:S04]  /*1c20*/  LOP3.LUT R9, R9, 0xff, RZ, 0xc0, !PT ;  /* 0x000000ff09097812 */ /* 0x004fc800078ec0ff */
[----:B------:R-:W-:-:S05]  /*1c30*/  F2FP.F16.E4M3.UNPACK_B R9, R9 ;  /* 0x00000009ff09723e */ /* 0x000fca00020006ff */
[----:B------:R-:W-:-:S05]  /*1c40*/  HADD2.F32 R9, -RZ, R9.H0_H0 ;  /* 0x20000009ff097230 */ /* 0x000fca0000004100 */
[----:B------:R-:W-:-:S04]  /*1c50*/  FMUL R9, R9, R0 ;  /* 0x0000000009097220 */ /* 0x000fc80000400000 */
[----:B------:R-:W-:-:S05]  /*1c60*/  FFMA R9, R122, R2, R9 ;  /* 0x000000027a097223 */ /* 0x000fca0000000009 */
[----:B------:R-:W-:Y:S02]  /*1c70*/  F2FP.SATFINITE.E4M3.F32.PACK_AB_MERGE_C R23, RZ, R9, RZ ;  /* 0x00000009ff17723e */ /* 0x000fe400048070ff */
[----:B------:R-:W-:-:S03]  /*1c80*/  PRMT R9, RZ, 0x7610, R9 ;  /* 0x00007610ff097816 */ /* 0x000fc60000000009 */
[----:B------:R0:W-:Y:S04]  /*1c90*/  @!P3 STG.E.U8 desc[UR12][R18.64], R23 ;  /* 0x000000171200b986 */ /* 0x0001e8000c10110c */
[----:B------:R-:W2:Y:S01]  /*1ca0*/  @!P2 LDG.E.U8 R9, desc[UR12][R16.64+0x1] ;  /* 0x0000010c1009a981 */ /* 0x000ea2000c1e1100 */
[----:B------:R-:W-:Y:S02]  /*1cb0*/  ISETP.LT.OR P3, PT, R3, 0x9, !P1 ;  /* 0x000000090300780c */ /* 0x000fe40004f61670 */
[----:B-1----:R-:W-:-:S04]  /*1cc0*/  @!P2 IADD3 R20, P4, P5, R158, R20, R5 ;  /* 0x000000149e14a210 */ /* 0x002fc80007d9e005 */
[----:B------:R-:W-:-:S07]  /*1cd0*/  @!P2 IADD3.X R21, R161, R21, R6, P4, P5 ;  /* 0x00000015a115a210 */ /* 0x000fce00027ea406 */
[----:B0-----:R-:W0:Y:S01]  /*1ce0*/  @!P3 LDC.64 R18, c[0x0][0x650] ;  /* 0x00019400ff12bb82 */ /* 0x001e220000000a00 */
[----:B--2---:R-:W-:-:S04]  /*1cf0*/  LOP3.LUT R9, R9, 0xff, RZ, 0xc0, !PT ;  /* 0x000000ff09097812 */ /* 0x004fc800078ec0ff */
[----:B------:R-:W-:-:S05]  /*1d00*/  F2FP.F16.E4M3.UNPACK_B R9, R9 ;  /* 0x00000009ff09723e */ /* 0x000fca00020006ff */
[----:B------:R-:W-:-:S05]  /*1d10*/  HADD2.F32 R9, -RZ, R9.H0_H0 ;  /* 0x20000009ff097230 */ /* 0x000fca0000004100 */
[----:B------:R-:W-:Y:S01]  /*1d20*/  FMUL R22, R9, R0 ;  /* 0x0000000009167220 */ /* 0x000fe20000400000 */
[----:B------:R-:W-:-:S03]  /*1d30*/  PRMT R9, RZ, 0x7610, R9 ;  /* 0x00007610ff097816 */ /* 0x000fc60000000009 */
[----:B------:R-:W-:-:S05]  /*1d40*/  FFMA R22, R123, R2, R22 ;  /* 0x000000027b167223 */ /* 0x000fca0000000016 */
[----:B------:R-:W-:-:S05]  /*1d50*/  F2FP.SATFINITE.E4M3.F32.PACK_AB_MERGE_C R23, RZ, R22, RZ ;  /* 0x00000016ff17723e */ /* 0x000fca00048070ff */
[----:B------:R1:W-:Y:S04]  /*1d60*/  @!P2 STG.E.U8 desc[UR12][R20.64+0x1], R23 ;  /* 0x000001171400a986 */ /* 0x0003e8000c10110c */
[----:B------:R-:W2:Y:S01]  /*1d70*/  @!P3 LDG.E.U8 R9, desc[UR12][R14.64+0x8] ;  /* 0x0000080c0e09b981 */ /* 0x000ea2000c1e1100 */
[----:B------:R-:W-:Y:S02]  /*1d80*/  ISETP.LT.OR P4, PT, R3, 0xa, !P1 ;  /* 0x0000000a0300780c */ /* 0x000fe40004f81670 */
[----:B0-----:R-:W-:-:S05]  /*1d90*/  @!P3 IADD3 R18, P2, R158, R18, RZ ;  /* 0x000000129e12b210 */ /* 0x001fca0007f5e0ff */
[----:B------:R-:W-:-:S06]  /*1da0*/  @!P3 IMAD.X R19, R161, 0x1, R19, P2 ;  /* 0x00000001a113b824 */ /* 0x000fcc00010e0613 */
[----:B-1----:R-:W0:Y:S01]  /*1db0*/  @!P4 LDC.64 R20, c[0x0][0x650] ;  /* 0x00019400ff14cb82 */ /* 0x002e220000000a00 */
        /* <DEDUP_REMOVED lines=23> */
[----:B0-----:R-:W-:-:S04]  /*1f30*/  @!P2 IADD3 R18, P4, P5, R158, R18, R5 ;  /* 0x000000129e12a210 */ /* 0x001fc80007d9e005 */
[----:B------:R-:W-:-:S07]  /*1f40*/  @!P2 IADD3.X R19, R161, R19, R6, P4, P5 ;  /* 0x00000013a113a210 */ /* 0x000fce00027ea406 */
        /* <DEDUP_REMOVED lines=312> */
[----:B------:R-:W0:Y:S01]  /*32d0*/  @!P1 LDC.64 R120, c[0x0][0x650] ;  /* 0x00019400ff789b82 */ /* 0x000e220000000a00 */
[----:B--2---:R-:W-:-:S04]  /*32e0*/  LOP3.LUT R9, R9, 0xff, RZ, 0xc0, !PT ;  /* 0x000000ff09097812 */ /* 0x004fc800078ec0ff */
[----:B------:R-:W-:-:S05]  /*32f0*/  F2FP.F16.E4M3.UNPACK_B R9, R9 ;  /* 0x00000009ff09723e */ /* 0x000fca00020006ff */
[----:B------:R-:W-:-:S05]  /*3300*/  HADD2.F32 R9, -RZ, R9.H0_H0 ;  /* 0x20000009ff097230 */ /* 0x000fca0000004100 */
[----:B------:R-:W-:-:S04]  /*3310*/  FMUL R9, R9, R0 ;  /* 0x0000000009097220 */ /* 0x000fc80000400000 */
[----:B------:R-:W-:-:S05]  /*3320*/  FFMA R9, R150, R2, R9 ;  /* 0x0000000296097223 */ /* 0x000fca0000000009 */
[----:B-1----:R-:W-:Y:S02]  /*3330*/  F2FP.SATFINITE.E4M3.F32.PACK_AB_MERGE_C R23, RZ, R9, RZ ;  /* 0x00000009ff17723e */ /* 0x002fe400048070ff */
[----:B------:R-:W-:-:S03]  /*3340*/  PRMT R9, RZ, 0x7610, R9 ;  /* 0x00007610ff097816 */ /* 0x000fc60000000009 */
[----:B------:R0:W-:Y:S04]  /*3350*/  @!P2 STG.E.U8 desc[UR12][R18.64+0x38], R23 ;  /* 0x000038171200a986 */ /* 0x0001e8000c10110c */
[----:B------:R1:W2:Y:S01]  /*3360*/  @!P1 LDG.E.U8 R9, desc[UR12][R16.64+0x39] ;  /* 0x0000390c10099981 */ /* 0x0002a2000c1e1100 */
[----:B------:R-:W-:-:S05]  /*3370*/  IADD3 R21, P0, R12, 0x40, RZ ;  /* 0x000000400c157810 */ /* 0x000fca0007f1e0ff */
[----:B------:R-:W-:Y:S01]  /*3380*/  IMAD.X R22, RZ, RZ, R13, P0 ;  /* 0x000000ffff167224 */ /* 0x000fe200000e060d */
[----:B------:R-:W-:Y:S01]  /*3390*/  ISETP.GE.AND P0, PT, R4, 0x41, PT ;  /* 0x000000410400780c */ /* 0x000fe20003f06270 */
[----:B------:R-:W-:Y:S01]  /*33a0*/  IMAD.WIDE.U32 R14, R21, UR4, R10 ;  /* 0x00000004150e7c25 */ /* 0x000fe2000f8e000a */
[----:B0-----:R-:W-:Y:S02]  /*33b0*/  @!P1 IADD3 R18, P4, P5, R158, R120, R5 ;  /* 0x000000789e129210 */ /* 0x001fe40007d9e005 */
[----:B------:R-:W-:Y:S01]  /*33c0*/  ISETP.LT.OR P3, PT, R3, 0x1, !P0 ;  /* 0x000000010300780c */ /* 0x000fe20004761670 */
[----:B------:R-:W-:Y:S01]  /*33d0*/  IMAD R22, R22, UR4, RZ ;  /* 0x0000000416167c24 */ /* 0x000fe2000f8e02ff */
[----:B------:R-:W-:Y:S02]  /*33e0*/  IADD3 R14, P2, R14, UR6, RZ ;  /* 0x000000060e0e7c10 */ /* 0x000fe4000ff5e0ff */
[----:B------:R-:W-:Y:S01]  /*33f0*/  @!P1 IADD3.X R19, R161, R121, R6, P4, P5 ;  /* 0x00000079a1139210 */ /* 0x000fe200027ea406 */
[----:B------:R-:W-:-:S05]  /*3400*/  IMAD R21, R21, UR5, R22 ;  /* 0x0000000515157c24 */ /* 0x000fca000f8e0216 */
[----:B------:R-:W-:-:S03]  /*3410*/  IADD3.X R15, R15, UR7, R21, P2, !PT ;  /* 0x000000070f0f7c10 */ /* 0x000fc600097fe415 */
        /* <DEDUP_REMOVED lines=29> */
[----:B-1----:R-:W-:Y:S02]  /*35f0*/  IADD3 R16, P4, R18, UR6, RZ ;  /* 0x0000000612107c10 */ /* 0x002fe4000ff9e0ff */
[----:B--2---:R-:W-:-:S04]  /*3600*/  LOP3.LUT R9, R9, 0xff, RZ, 0xc0, !PT ;  /* 0x000000ff09097812 */ /* 0x004fc800078ec0ff */
[----:B------:R-:W-:-:S05]  /*3610*/  F2FP.F16.E4M3.UNPACK_B R9, R9 ;  /* 0x00000009ff09723e */ /* 0x000fca00020006ff */
[----:B------:R-:W-:-:S05]  /*3620*/  HADD2.F32 R9, -RZ, R9.H0_H0 ;  /* 0x20000009ff097230 */ /* 0x000fca0000004100 */
[----:B------:R-:W-:Y:S01]  /*3630*/  FMUL R20, R9, R0 ;  /* 0x0000000009147220 */ /* 0x000fe20000400000 */
[----:B------:R-:W-:Y:S02]  /*3640*/  IMAD R9, R21, UR5, R22 ;  /* 0x0000000515097c24 */ /* 0x000fe4000f8e0216 */
[----:B------:R-:W1:Y:S01]  /*3650*/  @!P3 LDC.64 R22, c[0x0][0x650] ;  /* 0x00019400ff16bb82 */ /* 0x000e620000000a00 */
[----:B------:R-:W-:Y:S01]  /*3660*/  FFMA R89, R89, R2, R20 ;  /* 0x0000000259597223 */ /* 0x000fe20000000014 */
[----:B0-----:R-:W-:Y:S02]  /*3670*/  @!P2 IADD3 R20, P5, P6, R158, R120, R8 ;  /* 0x000000789e14a210 */ /* 0x001fe40007ebe008 */
[----:B------:R-:W-:Y:S02]  /*3680*/  IADD3.X R17, R19, UR7, R9, P4, !PT ;  /* 0x0000000713117c10 */ /* 0x000fe4000a7fe409 */
[----:B------:R-:W-:Y:S02]  /*3690*/  @!P2 IADD3.X R21, R161, R121, R7, P5, P6 ;  /* 0x00000079a115a210 */ /* 0x000fe40002fec407 */
[----:B------:R-:W-:-:S02]  /*36a0*/  F2FP.SATFINITE.E4M3.F32.PACK_AB_MERGE_C R89, RZ, R89, RZ ;  /* 0x00000059ff59723e */ /* 0x000fc400048070ff */
[----:B------:R-:W-:-:S03]  /*36b0*/  PRMT R9, RZ, 0x7610, R9 ;  /* 0x00007610ff097816 */ /* 0x000fc60000000009 */
[----:B------:R0:W-:Y:S04]  /*36c0*/  @!P2 STG.E.U8 desc[UR12][R20.64+0x1], R89 ;  /* 0x000001591400a986 */ /* 0x0001e8000c10110c */
[----:B------:R-:W2:Y:S01]  /*36d0*/  @!P3 LDG.E.U8 R9, desc[UR12][R16.64] ;  /* 0x0000000c1009b981 */ /* 0x000ea2000c1e1100 */
[----:B------:R-:W-:Y:S02]  /*36e0*/  @!P3 IADD3 R19, P4, P5, R8, R158, R5 ;  /* 0x0000009e0813b210 */ /* 0x000fe40007d9e005 */
[----:B------:R-:W-:Y:S02]  /*36f0*/  ISETP.LT.OR P2, PT, R3, 0x2, !P1 ;  /* 0x000000020300780c */ /* 0x000fe40004f41670 */
[----:B-1----:R-:W-:Y:S02]  /*3700*/  @!P3 IADD3 R18, P6, R19, R22, RZ ;  /* 0x000000161312b210 */ /* 0x002fe40007fde0ff */
[----:B0-----:R-:W-:-:S05]  /*3710*/  @!P3 IADD3.X R20, R7, R161, R6, P4, P5 ;  /* 0x000000a10714b210 */ /* 0x001fca00027ea406 */
[----:B------:R-:W-:-:S04]  /*3720*/  @!P3 IMAD.X R19, R20, 0x1, R23, P6 ;  /* 0x000000011413b824 */ /* 0x000fc800030e0617 */
[----:B------:R-:W0:Y:S01]  /*3730*/  @!P2 LDC.64 R88, c[0x0][0x650] ;  /* 0x00019400ff58ab82 */ /* 0x000e220000000a00 */
        /* <DEDUP_REMOVED lines=9> */
[----:B------:R-:W-:Y:S02]  /*37d0*/  @!P2 IADD3 R21, P4, P5, R8, R158, R5 ;  /* 0x0000009e0815a210 */ /* 0x000fe40007d9e005 */
[----:B------:R-:W-:Y:S02]  /*37e0*/  ISETP.LT.OR P3, PT, R3, 0x9, !P0 ;  /* 0x000000090300780c */ /* 0x000fe40004761670 */
[----:B0-----:R-:W-:Y:S02]  /*37f0*/  @!P2 IADD3 R20, P6, R21, R88, RZ ;  /* 0x000000581514a210 */ /* 0x001fe40007fde0ff */
[----:B-1----:R-:W-:-:S05]  /*3800*/  @!P2 IADD3.X R18, R7, R161, R6, P4, P5 ;  /* 0x000000a10712a210 */ /* 0x002fca00027ea406 */
[----:B------:R-:W-:-:S04]  /*3810*/  @!P2 IMAD.X R21, R18, 0x1, R89, P6 ;  /* 0x000000011215a824 */ /* 0x000fc800030e0659 */
[----:B------:R-:W0:Y:S01]  /*3820*/  @!P3 LDC.64 R18, c[0x0][0x650] ;  /* 0x00019400ff12bb82 */ /* 0x000e220000000a00 */
        /* <DEDUP_REMOVED lines=29> */
[----:B------:R-:W-:Y:S01]  /*3a00*/  FMUL R22, R9, R0 ;  /* 0x0000000009167220 */ /* 0x000fe20000400000 */
[----:B------:R-:W-:-:S03]  /*3a10*/  PRMT R9, RZ, 0x7610, R9 ;  /* 0x00007610ff097816 */ /* 0x000fc60000000009 */
[----:B------:R-:W-:-:S05]  /*3a20*/  FFMA R22, R93, R2, R22 ;  /* 0x000000025d167223 */ /* 0x000fca0000000016 */
[----:B-1----:R-:W-:-:S05]  /*3a30*/  F2FP.SATFINITE.E4M3.F32.PACK_AB_MERGE_C R23, RZ, R22, RZ ;  /* 0x00000016ff17723e */ /* 0x002fca00048070ff */
        /* <DEDUP_REMOVED lines=327> */
[----:B------:R-:W-:Y:S02]  /*4eb0*/  @!P0 IADD3.X R21, R161, R21, R7, P3, P4 ;  /* 0x00000015a1158210 */ /* 0x000fe40001fe8407 */
[----:B--2---:R-:W-:-:S04]  /*4ec0*/  LOP3.LUT R9, R9, 0xff, RZ, 0xc0, !PT ;  /* 0x000000ff09097812 */ /* 0x004fc800078ec0ff */
[----:B------:R-:W-:-:S05]  /*4ed0*/  F2FP.F16.E4M3.UNPACK_B R9, R9 ;  /* 0x00000009ff09723e */ /* 0x000fca00020006ff */
[----:B------:R-:W-:-:S05]  /*4ee0*/  HADD2.F32 R9, -RZ, R9.H0_H0 ;  /* 0x20000009ff097230 */ /* 0x000fca0000004100 */
[----:B------:R-:W-:Y:S01]  /*4ef0*/  FMUL R22, R9, R0 ;  /* 0x0000000009167220 */ /* 0x000fe20000400000 */
[----:B------:R-:W-:-:S03]  /*4f00*/  PRMT R9, RZ, 0x7610, R9 ;  /* 0x00007610ff097816 */ /* 0x000fc60000000009 */
[----:B------:R-:W-:-:S05]  /*4f10*/  FFMA R22, R117, R2, R22 ;  /* 0x0000000275167223 */ /* 0x000fca0000000016 */
[----:B-1----:R-:W-:Y:S02]  /*4f20*/  F2FP.SATFINITE.E4M3.F32.PACK_AB_MERGE_C R19, RZ, R22, RZ ;  /* 0x00000016ff13723e */ /* 0x002fe400048070ff */
[----:B------:R-:W0:Y:S03]  /*4f30*/  @!P2 LDC.64 R22, c[0x0][0x650] ;  /* 0x00019400ff16ab82 */ /* 0x000e260000000a00 */
[----:B------:R1:W-:Y:S04]  /*4f40*/  @!P0 STG.E.U8 desc[UR12][R20.64+0x39], R19 ;  /* 0x0000391314008986 */ /* 0x0003e8000c10110c */
[----:B------:R-:W2:Y:S01]  /*4f50*/  @!P2 LDG.E.U8 R9, desc[UR12][R16.64+0x38] ;  /* 0x0000380c1009a981 */ /* 0x000ea2000c1e1100 */
[----:B------:R-:W-:-:S02]  /*4f60*/  @!P2 IADD3 R15, P0, P3, R8, R158, R5 ;  /* 0x0000009e080fa210 */ /* 0x000fc40007b1e005 */
[----:B------:R-:W-:Y:S02]  /*4f70*/  ISETP.LT.OR P1, PT, R3, 0x3a, !P1 ;  /* 0x0000003a0300780c */ /* 0x000fe40004f21670 */
[----:B------:R-:W-:-:S11]  /*4f80*/  @!P2 IADD3.X R18, R7, R161, R6, P0, P3 ;  /* 0x000000a10712a210 */ /* 0x000fd600007e6406 */
[----:B------:R-:W3:Y:S01]  /*4f90*/  @!P1 LDC.64 R88, c[0x0][0x650] ;  /* 0x00019400ff589b82 */ /* 0x000ee20000000a00 */
[----:B0-----:R-:W-:-:S05]  /*4fa0*/  @!P2 IADD3 R14, P4, R15, R22, RZ ;  /* 0x000000160f0ea210 */ /* 0x001fca0007f9e0ff */
[----:B------:R-:W-:Y:S01]  /*4fb0*/  @!P2 IMAD.X R15, R18, 0x1, R23, P4 ;  /* 0x00000001120fa824 */ /* 0x000fe200020e0617 */
        /* <DEDUP_REMOVED lines=9> */
[----:B------:R-:W-:Y:S02]  /*5050*/  IADD3 R19, P0, R12, 0x80, RZ ;  /* 0x000000800c137810 */ /* 0x000fe40007f1e0ff */
[----:B------:R-:W-:-:S03]  /*5060*/  @!P1 IADD3 R23, P2, P4, R8, R158, R5 ;  /* 0x0000009e08179210 */ /* 0x000fc60007c5e005 */
[----:B------:R-:W-:Y:S01]  /*5070*/  IMAD.X R20, RZ, RZ, R13, P0 ;  /* 0x000000ffff147224 */ /* 0x000fe200000e060d */
[----:B------:R-:W-:Y:S02]  /*5080*/  ISETP.GE.AND P0, PT, R4, 0x81, PT ;  /* 0x000000810400780c */ /* 0x000fe40003f06270 */
[----:B0-----:R-:W-:Y:S01]  /*5090*/  @!P1 IADD3.X R14, R7, R161, R6, P2, P4 ;  /* 0x000000a1070e9210 */ /* 0x001fe200017e8406 */
[----:B------:R-:W-:Y:S01]  /*50a0*/  IMAD R20, R20, UR4, RZ ;  /* 0x0000000414147c24 */ /* 0x000fe2000f8e02ff */
[----:B------:R-:W-:Y:S02]  /*50b0*/  ISETP.LT.OR P3, PT, R3, 0x1, !P0 ;  /* 0x000000010300780c */ /* 0x000fe40004761670 */
[----:B---3--:R-:W-:Y:S02]  /*50c0*/  @!P1 IADD3 R16, P5, R23, R88, RZ ;  /* 0x0000005817109210 */ /* 0x008fe40007fbe0ff */
[----:B------:R-:W-:-:S03]  /*50d0*/  PRMT R7, RZ, 0x7610, R7 ;  /* 0x00007610ff077816 */ /* 0x000fc60000000007 */
[----:B------:R-:W-:-:S06]  /*50e0*/  @!P1 IMAD.X R17, R14, 0x1, R89, P5 ;  /* 0x000000010e119824 */ /* 0x000fcc00028e0659 */
[----:B------:R-:W0:Y:S01]  /*50f0*/  @!P3 LDC.64 R22, c[0x0][0x650] ;  /* 0x00019400ff16bb82 */ /* 0x000e220000000a00 */
[----:B--2---:R-:W-:-:S04]  /*5100*/  LOP3.LUT R9, R9, 0xff, RZ, 0xc0, !PT ;  /* 0x000000ff09097812 */ /* 0x004fc800078ec0ff */
[----:B------:R-:W-:-:S05]  /*5110*/  F2FP.F16.E4M3.UNPACK_B R9, R9 ;  /* 0x00000009ff09723e */ /* 0x000fca00020006ff */
[----:B------:R-:W-:-:S05]  /*5120*/  HADD2.F32 R9, -RZ, R9.H0_H0 ;  /* 0x20000009ff097230 */ /* 0x000fca0000004100 */
[----:B------:R-:W-:Y:S01]  /*5130*/  FMUL R18, R9, R0 ;  /* 0x0000000009127220 */ /* 0x000fe20000400000 */
[----:B------:R-:W-:-:S04]  /*5140*/  IMAD.WIDE.U32 R8, R19, UR4, R10 ;  /* 0x0000000413087c25 */ /* 0x000fc8000f8e000a */
[----:B------:R-:W-:Y:S01]  /*5150*/  FFMA R18, R119, R2, R18 ;  /* 0x0000000277127223 */ /* 0x000fe20000000012 */
[----:B------:R-:W-:Y:S01]  /*5160*/  IMAD R19, R19, UR5, R20 ;  /* 0x0000000513137c24 */ /* 0x000fe2000f8e0214 */
[----:B------:R-:W-:-:S03]  /*5170*/  IADD3 R8, P2, R8, UR6, RZ ;  /* 0x0000000608087c10 */ /* 0x000fc6000ff5e0ff */
[----:B------:R-:W-:Y:S02]  /*5180*/  F2FP.SATFINITE.E4M3.F32.PACK_AB_MERGE_C R21, RZ, R18, RZ ;  /* 0x00000012ff15723e */ /* 0x000fe400048070ff */
[----:B------:R-:W-:-:S03]  /*5190*/  IADD3.X R9, R9, UR7, R19, P2, !PT ;  /* 0x0000000709097c10 */ /* 0x000fc600097fe413 */
[----:B------:R1:W-:Y:S04]  /*51a0*/  @!P1 STG.E.U8 desc[UR12][R16.64+0x39], R21 ;  /* 0x0000391510009986 */ /* 0x0003e8000c10110c */
[----:B------:R-:W2:Y:S01]  /*51b0*/  @!P3 LDG.E.U8 R7, desc[UR12][R8.64] ;  /* 0x0000000c0807b981 */ /* 0x000ea2000c1e1100 */
[----:B------:R-:W-:Y:S01]  /*51c0*/  IMAD.WIDE.U32 R14, R156, 0x80, RZ ;  /* 0x000000809c0e7825 */ /* 0x000fe200078e00ff */
[----:B------:R-:W-:-:S03]  /*51d0*/  ISETP.LT.OR P2, PT, R3, 0x2, !P0 ;  /* 0x000000020300780c */ /* 0x000fc60004741670 */
[----:B------:R-:W-:Y:S01]  /*51e0*/  IMAD.SHL.U32 R19, R157, 0x80, RZ ;  /* 0x000000809d137824 */ /* 0x000fe200078e00ff */
[----:B0-----:R-:W-:-:S03]  /*51f0*/  @!P3 IADD3 R14, P1, P4, R158, R22, R14 ;  /* 0x000000169e0eb210 */ /* 0x001fc60007c3e00e */
[----:B------:R-:W-:-:S05]  /*5200*/  IMAD.IADD R160, R15, 0x1, R19 ;  /* 0x000000010fa07824 */ /* 0x000fca00078e0213 */
[----:B------:R-:W-:Y:S01]  /*5210*/  @!P3 IADD3.X R15, R161, R23, R160, P1, P4 ;  /* 0x00000017a10fb210 */ /* 0x000fe20000fe84a0 */
        /* <DEDUP_REMOVED lines=9> */
[----:B------:R-:W3:Y:S01]  /*52b0*/  @!P2 LDG.E.U8 R7, desc[UR12][R8.64+0x1] ;  /* 0x0000010c0807a981 */ /* 0x000ee2000c1e1100 */
[----:B-1----:R-:W-:Y:S02]  /*52c0*/  IADD3 R17, P1, R12, 0x88, RZ ;  /* 0x000000880c117810 */ /* 0x002fe40007f3e0ff */
[----:B------:R-:W-:-:S03]  /*52d0*/  @!P2 LEA R21, P4, R156, R158, 0x7 ;  /* 0x0000009e9c15a211 */ /* 0x000fc600078838ff */
[----:B------:R-:W-:Y:S01]  /*52e0*/  IMAD.X R19, RZ, RZ, R13, P1 ;  /* 0x000000ffff137224 */ /* 0x000fe200008e060d */
[----:B------:R-:W-:Y:S01]  /*52f0*/  ISETP.GE.AND P1, PT, R4, 0x89, PT ;  /* 0x000000890400780c */ /* 0x000fe20003f26270 */
[----:B--2---:R-:W-:Y:S01]  /*5300*/  IMAD.WIDE.U32 R14, R17, UR4, R10 ;  /* 0x00000004110e7c25 */ /* 0x004fe2000f8e000a */
[----:B------:R-:W-:Y:S02]  /*5310*/  @!P2 LEA.HI.X R20, R156, R161, R157, 0x7, P4 ;  /* 0x000000a19c14a211 */ /* 0x000fe400020f3c9d */
[----:B------:R-:W-:Y:S01]  /*5320*/  ISETP.LT.OR P3, PT, R3, 0x1, !P1 ;  /* 0x000000010300780c */ /* 0x000fe20004f61670 */
[----:B------:R-:W-:Y:S01]  /*5330*/  IMAD R22, R19, UR4, RZ ;  /* 0x0000000413167c24 */ /* 0x000fe2000f8e02ff */
[----:B0-----:R-:W-:Y:S02]  /*5340*/  @!P2 IADD3 R16, P5, R21, R88, RZ ;  /* 0x000000581510a210 */ /* 0x001fe40007fbe0ff */
[----:B------:R-:W-:Y:S02]  /*5350*/  IADD3 R14, P4, R14, UR6, RZ ;  /* 0x000000060e0e7c10 */ /* 0x000fe4000ff9e0ff */
[----:B---3--:R-:W-:-:S04]  /*5360*/  LOP3.LUT R7, R7, 0xff, RZ, 0xc0, !PT ;  /* 0x000000ff07077812 */ /* 0x008fc800078ec0ff */
[----:B------:R-:W-:-:S05]  /*5370*/  F2FP.F16.E4M3.UNPACK_B R7, R7 ;  /* 0x00000007ff07723e */ /* 0x000fca00020006ff */
[----:B------:R-:W-:-:S05]  /*5380*/  HADD2.F32 R7, -RZ, R7.H0_H0 ;  /* 0x20000007ff077230 */ /* 0x000fca0000004100 */
[----:B------:R-:W-:Y:S01]  /*5390*/  FMUL R18, R7, R0 ;  /* 0x0000000007127220 */ /* 0x000fe20000400000 */
[----:B------:R-:W-:Y:S02]  /*53a0*/  IMAD R7, R17, UR5, R22 ;  /* 0x0000000511077c24 */ /* 0x000fe4000f8e0216 */
[----:B------:R-:W-:Y:S02]  /*53b0*/  @!P2 IMAD.X R17, R20, 0x1, R89, P5 ;  /* 0x000000011411a824 */ /* 0x000fe400028e0659 */
[----:B------:R-:W-:Y:S01]  /*53c0*/  FFMA R18, R57, R2, R18 ;  /* 0x0000000239127223 */ /* 0x000fe20000000012 */
[----:B------:R-:W0:Y:S01]  /*53d0*/  @!P3 LDC.64 R22, c[0x0][0x650] ;  /* 0x00019400ff16bb82 */ /* 0x000e220000000a00 */
[--C-:B------:R-:W-:Y:S02]  /*53e0*/  IADD3.X R15, R15, UR7, R7.reuse, P4, !PT ;  /* 0x000000070f0f7c10 */ /* 0x100fe4000a7fe407 */
[----:B------:R-:W-:Y:S02]  /*53f0*/  PRMT R7, RZ, 0x7610, R7 ;  /* 0x00007610ff077816 */ /* 0x000fe40000000007 */
[----:B------:R-:W-:-:S05]  /*5400*/  F2FP.SATFINITE.E4M3.F32.PACK_AB_MERGE_C R21, RZ, R18, RZ ;  /* 0x00000012ff15723e */ /* 0x000fca00048070ff */
[----:B------:R1:W-:Y:S04]  /*5410*/  @!P2 STG.E.U8 desc[UR12][R16.64+0x1], R21 ;  /* 0x000001151000a986 */ /* 0x0003e8000c10110c */
[----:B------:R-:W2:Y:S01]  /*5420*/  @!P3 LDG.E.U8 R7, desc[UR12][R14.64] ;  /* 0x0000000c0e07b981 */ /* 0x000ea2000c1e1100 */
[----:B------:R-:W-:-:S04]  /*5430*/  @!P3 IADD3 R19, P2, R5, R158, RZ ;  /* 0x0000009e0513b210 */ /* 0x000fc80007f5e0ff */
[----:B------:R-:W-:Y:S01]  /*5440*/  @!P3 LEA R19, P4, R156, R19, 0x7 ;  /* 0x000000139c13b211 */ /* 0x000fe200078838ff */
[----:B------:R-:W-:Y:S01]  /*5450*/  @!P3 IMAD.X R20, R6, 0x1, R161, P2 ;  /* 0x000000010614b824 */ /* 0x000fe200010e06a1 */
[----:B------:R-:W-:Y:S02]  /*5460*/  ISETP.LT.OR P2, PT, R3, 0x2, !P1 ;  /* 0x000000020300780c */ /* 0x000fe40004f41670 */
[----:B0-----:R-:W-:Y:S02]  /*5470*/  @!P3 IADD3 R18, P5, R19, R22, RZ ;  /* 0x000000161312b210 */ /* 0x001fe40007fbe0ff */
[----:B-1----:R-:W-:-:S05]  /*5480*/  @!P3 LEA.HI.X R16, R156, R20, R157, 0x7, P4 ;  /* 0x000000149c10b211 */ /* 0x002fca00020f3c9d */
        /* <DEDUP_REMOVED lines=11> */
[----:B------:R-:W-:-:S04]  /*5540*/  @!P2 IADD3 R17, P3, R5, R158, RZ ;  /* 0x0000009e0511a210 */ /* 0x000fc80007f7e0ff */
[----:B------:R-:W-:-:S04]  /*5550*/  @!P2 LEA R17, P4, R156, R17, 0x7 ;  /* 0x000000119c11a211 */ /* 0x000fc800078838ff */
[----:B0-----:R-:W-:Y:S02]  /*5560*/  @!P2 IADD3 R16, P5, R17, R22, RZ ;  /* 0x000000161110a210 */ /* 0x001fe40007fbe0ff */
[----:B--2---:R-:W-:-:S04]  /*5570*/  LOP3.LUT R7, R7, 0xff, RZ, 0xc0, !PT ;  /* 0x000000ff07077812 */ /* 0x004fc800078ec0ff */
[----:B------:R-:W-:-:S05]  /*5580*/  F2FP.F16.E4M3.UNPACK_B R7, R7 ;  /* 0x00000007ff07723e */ /* 0x000fca00020006ff */
[----:B------:R-:W-:-:S05]  /*5590*/  HADD2.F32 R7, -RZ, R7.H0_H0 ;  /* 0x20000007ff077230 */ /* 0x000fca0000004100 */
[----:B------:R-:W-:Y:S01]  /*55a0*/  FMUL R20, R7, R0 ;  /* 0x0000000007147220 */ /* 0x000fe20000400000 */
[----:B------:R-:W-:Y:S01]  /*55b0*/  @!P2 IMAD.X R7, R6, 0x1, R161, P3 ;  /* 0x000000010607a824 */ /* 0x000fe200018e06a1 */
[----:B------:R-:W-:Y:S02]  /*55c0*/  ISETP.LT.OR P3, PT, R3, 0x9, !P0 ;  /* 0x000000090300780c */ /* 0x000fe40004761670 */
[----:B------:R-:W-:Y:S02]  /*55d0*/  FFMA R20, R59, R2, R20 ;  /* 0x000000023b147223 */ /* 0x000fe40000000014 */
[----:B-1----:R-:W-:Y:S02]  /*55e0*/  @!P2 LEA.HI.X R18, R156, R7, R157, 0x7, P4 ;  /* 0x000000079c12a211 */ /* 0x002fe400020f3c9d */
[----:B------:R-:W-:Y:S02]  /*55f0*/  PRMT R7, RZ, 0x7610, R7 ;  /* 0x00007610ff077816 */ /* 0x000fe40000000007 */
[----:B------:R-:W-:Y:S01]  /*5600*/  F2FP.SATFINITE.E4M3.F32.PACK_AB_MERGE_C R21, RZ, R20, RZ ;  /* 0x00000014ff15723e */ /* 0x000fe200048070ff */
[----:B------:R-:W-:-:S04]  /*5610*/  @!P2 IMAD.X R17, R18, 0x1, R23, P5 ;  /* 0x000000011211a824 */ /* 0x000fc800028e0617 */
[----:B------:R-:W0:Y:S01]  /*5620*/  @!P3 LDC.64 R22, c[0x0][0x650] ;  /* 0x00019400ff16bb82 */ /* 0x000e220000000a00 */
[----:B------:R1:W-:Y:S04]  /*5630*/  @!P2 STG.E.U8 desc[UR12][R16.64+0x1], R21 ;  /* 0x000001151000a986 */ /* 0x0003e8000c10110c */
[----:B------:R-:W2:Y:S01]  /*5640*/  @!P3 LDG.E.U8 R7, desc[UR12][R8.64+0x8] ;  /* 0x0000080c0807b981 */ /* 0x000ea2000c1e1100 */
[C---:B------:R-:W-:Y:S02]  /*5650*/  @!P3 LEA R19, P4, R156.reuse, R158, 0x7 ;  /* 0x0000009e9c13b211 */ /* 0x040fe400078838ff */
[----:B------:R-:W-:Y:S02]  /*5660*/  ISETP.LT.OR P2, PT, R3, 0xa, !P0 ;  /* 0x0000000a0300780c */ /* 0x000fe40004741670 */
[----:B-1----:R-:W-:-:S02]  /*5670*/  @!P3 LEA.HI.X R16, R156, R161, R157, 0x7, P4 ;  /* 0x000000a19c10b211 */ /* 0x002fc400020f3c9d */
[----:B0-----:R-:W-:-:S05]  /*5680*/  @!P3 IADD3 R18, P5, R19, R22, RZ ;  /* 0x000000161312b210 */ /* 0x001fca0007fbe0ff */
        /* <DEDUP_REMOVED lines=11> */
[C---:B------:R-:W-:Y:S02]  /*5740*/  @!P2 LEA R17, P4, R156.reuse, R158, 0x7 ;  /* 0x0000009e9c11a211 */ /* 0x040fe400078838ff */
        /* <DEDUP_REMOVED lines=398> */
[----:B------:R-:W-:Y:S02]  /*7030*/  @!P2 IADD3 R9, P0, R5, R158, RZ ;  /* 0x0000009e0509a210 */ /* 0x000fe40007f1e0ff */
[----:B------:R-:W-:Y:S02]  /*7040*/  ISETP.LT.OR P1, PT, R3, 0x3a, !P1 ;  /* 0x0000003a0300780c */ /* 0x000fe40004f21670 */
[----:B------:R-:W-:Y:S01]  /*7050*/  @!P2 LEA R21, P3, R156, R9, 0x7 ;  /* 0x000000099c15a211 */ /* 0x000fe200078638ff */
[----:B------:R-:W-:-:S03]  /*7060*/  @!P2 IMAD.X R9, R6, 0x1, R161, P0 ;  /* 0x000000010609a824 */ /* 0x000fc600000e06a1 */
[----:B0-----:R-:W-:Y:S02]  /*7070*/  @!P2 IADD3 R8, P0, R21, R22, RZ ;  /* 0x000000161508a210 */ /* 0x001fe40007f1e0ff */
[----:B-1----:R-:W-:-:S05]  /*7080*/  @!P2 LEA.HI.X R16, R156, R9, R157, 0x7, P3 ;  /* 0x000000099c10a211 */ /* 0x002fca00018f3c9d */
[----:B------:R-:W-:Y:S01]  /*7090*/  @!P2 IMAD.X R9, R16, 0x1, R23, P0 ;  /* 0x000000011009a824 */ /* 0x000fe200000e0617 */
        /* <DEDUP_REMOVED lines=9> */
[----:B------:R2:W3:Y:S01]  /*7130*/  @!P1 LDG.E.U8 R7, desc[UR12][R14.64+0x39] ;  /* 0x0000390c0e079981 */ /* 0x0004e2000c1e1100 */
[----:B------:R-:W-:-:S04]  /*7140*/  @!P1 IADD3 R19, P2, R5, R158, RZ ;  /* 0x0000009e05139210 */ /* 0x000fc80007f5e0ff */
[----:B------:R-:W-:Y:S01]  /*7150*/  @!P1 LEA R19, P4, R156, R19, 0x7 ;  /* 0x000000139c139211 */ /* 0x000fe200078838ff */
[----:B--2---:R-:W-:-:S05]  /*7160*/  @!P1 IMAD.X R15, R6, 0x1, R161, P2 ;  /* 0x00000001060f9824 */ /* 0x004fca00010e06a1 */
[----:B------:R-:W-:Y:S02]  /*7170*/  @!P1 LEA.HI.X R18, R156, R15, R157, 0x7, P4 ;  /* 0x0000000f9c129211 */ /* 0x000fe400020f3c9d */
[----:B---3--:R-:W-:-:S04]  /*7180*/  LOP3.LUT R7, R7, 0xff, RZ, 0xc0, !PT ;  /* 0x000000ff07077812 */ /* 0x008fc800078ec0ff */
[----:B------:R-:W-:-:S05]  /*7190*/  F2FP.F16.E4M3.UNPACK_B R7, R7 ;  /* 0x00000007ff07723e */ /* 0x000fca00020006ff */
[----:B------:R-:W-:-:S05]  /*71a0*/  HADD2.F32 R7, -RZ, R7.H0_H0 ;  /* 0x20000007ff077230 */ /* 0x000fca0000004100 */
[----:B------:R-:W-:Y:S01]  /*71b0*/  FMUL R16, R7, R0 ;  /* 0x0000000007107220 */ /* 0x000fe20000400000 */
[----:B------:R-:W-:-:S03]  /*71c0*/  IADD3 R7, P0, R12, 0xc0, RZ ;  /* 0x000000c00c077810 */ /* 0x000fc60007f1e0ff */
[----:B------:R-:W-:Y:S02]  /*71d0*/  FFMA R87, R87, R2, R16 ;  /* 0x0000000257577223 */ /* 0x000fe40000000010 */
[----:B------:R-:W-:Y:S01]  /*71e0*/  IMAD.X R16, RZ, RZ, R13, P0 ;  /* 0x000000ffff107224 */ /* 0x000fe200000e060d */
[----:B------:R-:W-:Y:S01]  /*71f0*/  ISETP.GE.AND P0, PT, R4, 0xc1, PT ;  /* 0x000000c10400780c */ /* 0x000fe20003f06270 */
[----:B-1----:R-:W-:Y:S01]  /*7200*/  IMAD.WIDE.U32 R8, R7, UR4, R10 ;  /* 0x0000000407087c25 */ /* 0x002fe2000f8e000a */
[----:B------:R-:W-:Y:S02]  /*7210*/  F2FP.SATFINITE.E4M3.F32.PACK_AB_MERGE_C R87, RZ, R87, RZ ;  /* 0x00000057ff57723e */ /* 0x000fe400048070ff */
[----:B------:R-:W-:Y:S01]  /*7220*/  ISETP.LT.OR P3, PT, R3, 0x1, !P0 ;  /* 0x000000010300780c */ /* 0x000fe20004761670 */
[----:B------:R-:W-:Y:S01]  /*7230*/  IMAD R14, R16, UR4, RZ ;  /* 0x00000004100e7c24 */ /* 0x000fe2000f8e02ff */
[----:B0-----:R-:W-:Y:S02]  /*7240*/  @!P1 IADD3 R16, P5, R19, R20, RZ ;  /* 0x0000001413109210 */ /* 0x001fe40007fbe0ff */
[----:B------:R-:W-:Y:S01]  /*7250*/  IADD3 R8, P2, R8, UR6, RZ ;  /* 0x0000000608087c10 */ /* 0x000fe2000ff5e0ff */
[----:B------:R-:W-:-:S02]  /*7260*/  IMAD R7, R7, UR5, R14 ;  /* 0x0000000507077c24 */ /* 0x000fc4000f8e020e */
[----:B------:R-:W-:-:S03]  /*7270*/  @!P1 IMAD.X R17, R18, 0x1, R21, P5 ;  /* 0x0000000112119824 */ /* 0x000fc600028e0615 */
[--C-:B------:R-:W-:Y:S02]  /*7280*/  IADD3.X R9, R9, UR7, R7.reuse, P2, !PT ;  /* 0x0000000709097c10 */ /* 0x100fe400097fe407 */
[----:B------:R-:W-:Y:S01]  /*7290*/  PRMT R7, RZ, 0x7610, R7 ;  /* 0x00007610ff077816 */ /* 0x000fe20000000007 */
[----:B------:R0:W-:Y:S01]  /*72a0*/  @!P1 STG.E.U8 desc[UR12][R16.64+0x39], R87 ;  /* 0x0000395710009986 */ /* 0x0001e2000c10110c */
[----:B------:R-:W1:Y:S04]  /*72b0*/  @!P3 LDC.64 R18, c[0x0][0x650] ;  /* 0x00019400ff12bb82 */ /* 0x000e680000000a00 */
[----:B------:R-:W2:Y:S01]  /*72c0*/  @!P3 LDG.E.U8 R7, desc[UR12][R8.64] ;  /* 0x0000000c0807b981 */ /* 0x000ea2000c1e1100 */
[----:B------:R-:W-:Y:S01]  /*72d0*/  @!P3 IMAD.MOV.U32 R160, RZ, RZ, R158 ;  /* 0x000000ffffa0b224 */ /* 0x000fe200078e009e */
[----:B------:R-:W-:-:S03]  /*72e0*/  ISETP.LT.OR P2, PT, R3, 0x2, !P0 ;  /* 0x000000020300780c */ /* 0x000fc60004741670 */
[----:B------:R-:W-:-:S04]  /*72f0*/  @!P3 IMAD.WIDE.U32 R14, R156, 0xc0, R160 ;  /* 0x000000c09c0eb825 */ /* 0x000fc800078e00a0 */
[----:B0-----:R-:W-:-:S06]  /*7300*/  @!P3 IMAD R16, R157, 0xc0, RZ ;  /* 0x000000c09d10b824 */ /* 0x001fcc00078e02ff */
[----:B------:R-:W0:Y:S01]  /*7310*/  @!P2 LDC.64 R20, c[0x0][0x650] ;  /* 0x00019400ff14ab82 */ /* 0x000e220000000a00 */
[----:B-1----:R-:W-:-:S04]  /*7320*/  @!P3 IADD3 R14, P1, R14, R18, RZ ;  /* 0x000000120e0eb210 */ /* 0x002fc80007f3e0ff */
[----:B------:R-:W-:Y:S02]  /*7330*/  @!P3 IADD3.X R15, R19, R15, R16, P1, !PT ;  /* 0x0000000f130fb210 */ /* 0x000fe40000ffe410 */
        /* <DEDUP_REMOVED lines=9> */
[----:B------:R-:W-:Y:S02]  /*73d0*/  IADD3 R17, P3, R12, 0xc8, RZ ;  /* 0x000000c80c117810 */ /* 0x000fe40007f7e0ff */
[----:B------:R-:W-:-:S03]  /*73e0*/  ISETP.GE.AND P1, PT, R4, 0xc9, PT ;  /* 0x000000c90400780c */ /* 0x000fc60003f26270 */
[----:B------:R-:W-:Y:S01]  /*73f0*/  IMAD.X R4, RZ, RZ, R13, P3 ;  /* 0x000000ffff047224 */ /* 0x000fe200018e060d */
[----:B------:R-:W-:Y:S01]  /*7400*/  ISETP.LT.OR P3, PT, R3, 0x1, !P1 ;  /* 0x000000010300780c */ /* 0x000fe20004f61670 */
[----:B------:R-:W-:Y:S02]  /*7410*/  @!P2 IMAD.MOV.U32 R13, RZ, RZ, R161 ;  /* 0x000000ffff0da224 */ /* 0x000fe400078e00a1 */
[----:B------:R-:W-:-:S04]  /*7420*/  IMAD.WIDE.U32 R10, R17, UR4, R10 ;  /* 0x00000004110a7c25 */ /* 0x000fc8000f8e000a */
[----:B------:R-:W-:Y:S01]  /*7430*/  IMAD R4, R4, UR4, RZ ;  /* 0x0000000404047c24 */ /* 0x000fe2000f8e02ff */
[----:B------:R-:W-:-:S03]  /*7440*/  IADD3 R10, P4, R10, UR6, RZ ;  /* 0x000000060a0a7c10 */ /* 0x000fc6000ff9e0ff */
[--C-:B------:R-:W-:Y:S01]  /*7450*/  IMAD R17, R17, UR5, R4.reuse ;  /* 0x0000000511117c24 */ /* 0x100fe2000f8e0204 */
[----:B------:R-:W-:-:S04]  /*7460*/  PRMT R4, RZ, 0x7610, R4 ;  /* 0x00007610ff047816 */ /* 0x000fc80000000004 */
[----:B------:R-:W-:Y:S02]  /*7470*/  IADD3.X R11, R11, UR7, R17, P4, !PT ;  /* 0x000000070b0b7c10 */ /* 0x000fe4000a7fe411 */
[----:B------:R-:W1:Y:S01]  /*7480*/  @!P3 LDC.64 R16, c[0x0][0x650] ;  /* 0x00019400ff10bb82 */ /* 0x000e620000000a00 */
[----:B--2---:R-:W-:-:S04]  /*7490*/  LOP3.LUT R7, R7, 0xff, RZ, 0xc0, !PT ;  /* 0x000000ff07077812 */ /* 0x004fc800078ec0ff */
[----:B------:R-:W-:-:S05]  /*74a0*/  F2FP.F16.E4M3.UNPACK_B R7, R7 ;  /* 0x00000007ff07723e */ /* 0x000fca00020006ff */
[----:B------:R-:W-:-:S05]  /*74b0*/  HADD2.F32 R7, -RZ, R7.H0_H0 ;  /* 0x20000007ff077230 */ /* 0x000fca0000004100 */
[----:B------:R-:W-:Y:S01]  /*74c0*/  FMUL R12, R7, R0 ;  /* 0x00000000070c7220 */ /* 0x000fe20000400000 */
[----:B------:R-:W-:-:S03]  /*74d0*/  @!P2 IMAD R7, R157, 0xc0, RZ ;  /* 0x000000c09d07a824 */ /* 0x000fc600078e02ff */
[----:B------:R-:W-:Y:S01]  /*74e0*/  FFMA R25, R25, R2, R12 ;  /* 0x0000000219197223 */ /* 0x000fe2000000000c */
[----:B------:R-:W-:-:S04]  /*74f0*/  @!P2 IMAD.MOV.U32 R12, RZ, RZ, R158 ;  /* 0x000000ffff0ca224 */ /* 0x000fc800078e009e */
[----:B------:R-:W-:Y:S01]  /*7500*/  @!P2 IMAD.WIDE.U32 R12, R156, 0xc0, R12 ;  /* 0x000000c09c0ca825 */ /* 0x000fe200078e000c */
[----:B------:R-:W-:Y:S02]  /*7510*/  F2FP.SATFINITE.E4M3.F32.PACK_AB_MERGE_C R25, RZ, R25, RZ ;  /* 0x00000019ff19723e */ /* 0x000fe400048070ff */
[----:B0-----:R-:W-:-:S04]  /*7520*/  @!P2 IADD3 R14, P5, R12, R20, RZ ;  /* 0x000000140c0ea210 */ /* 0x001fc80007fbe0ff */
[----:B------:R-:W-:-:S05]  /*7530*/  @!P2 IADD3.X R15, R21, R13, R7, P5, !PT ;  /* 0x0000000d150fa210 */ /* 0x000fca0002ffe407 */
[----:B------:R0:W-:Y:S04]  /*7540*/  @!P2 STG.E.U8 desc[UR12][R14.64+0x1], R25 ;  /* 0x000001190e00a986 */ /* 0x0001e8000c10110c */
[----:B------:R-:W2:Y:S01]  /*7550*/  @!P3 LDG.E.U8 R4, desc[UR12][R10.64] ;  /* 0x0000000c0a04b981 */ /* 0x000ea2000c1e1100 */
[----:B------:R-:W-:-:S05]  /*7560*/  @!P3 IADD3 R12, P2, R5, R158, RZ ;  /* 0x0000009e050cb210 */ /* 0x000fca0007f5e0ff */
[----:B------:R-:W-:Y:S01]  /*7570*/  @!P3 IMAD.X R13, R6, 0x1, R161, P2 ;  /* 0x00000001060db824 */ /* 0x000fe200010e06a1 */
[----:B------:R-:W-:Y:S01]  /*7580*/  ISETP.LT.OR P2, PT, R3, 0x2, !P1 ;  /* 0x000000020300780c */ /* 0x000fe20004f41670 */
[----:B------:R-:W-:-:S03]  /*7590*/  @!P3 IMAD.WIDE.U32 R12, R156, 0xc0, R12 ;  /* 0x000000c09c0cb825 */ /* 0x000fc600078e000c */
[----:B-1----:R-:W-:-:S09]  /*75a0*/  @!P3 IADD3 R12, P4, R12, R16, RZ ;  /* 0x000000100c0cb210 */ /* 0x002fd20007f9e0ff */
[----:B------:R-:W1:Y:S01]  /*75b0*/  @!P2 LDC.64 R18, c[0x0][0x650] ;  /* 0x00019400ff12ab82 */ /* 0x000e620000000a00 */
[----:B--2---:R-:W-:-:S04]  /*75c0*/  LOP3.LUT R4, R4, 0xff, RZ, 0xc0, !PT ;  /* 0x000000ff04047812 */ /* 0x004fc800078ec0ff */
[----:B------:R-:W-:-:S05]  /*75d0*/  F2FP.F16.E4M3.UNPACK_B R4, R4 ;  /* 0x00000004ff04723e */ /* 0x000fca00020006ff */
[----:B------:R-:W-:Y:S02]  /*75e0*/  HADD2.F32 R7, -RZ, R4.H0_H0 ;  /* 0x20000004ff077230 */ /* 0x000fe40000004100 */
[----:B------:R-:W-:-:S03]  /*75f0*/  @!P3 IMAD R4, R157, 0xc0, RZ ;  /* 0x000000c09d04b824 */ /* 0x000fc600078e02ff */
[----:B------:R-:W-:Y:S02]  /*7600*/  FMUL R7, R7, R0 ;  /* 0x0000000007077220 */ /* 0x000fe40000400000 */
[----:B------:R-:W-:Y:S02]  /*7610*/  @!P3 IADD3.X R13, R17, R4, R13, P4, !PT ;  /* 0x00000004110db210 */ /* 0x000fe400027fe40d */
[----:B------:R-:W-:Y:S01]  /*7620*/  FFMA R7, R26, R2, R7 ;  /* 0x000000021a077223 */ /* 0x000fe20000000007 */
[----:B------:R-:W-:-:S04]  /*7630*/  PRMT R4, RZ, 0x7610, R4 ;  /* 0x00007610ff047816 */ /* 0x000fc80000000004 */
[----:B------:R-:W-:-:S05]  /*7640*/  F2FP.SATFINITE.E4M3.F32.PACK_AB_MERGE_C R17, RZ, R7, RZ ;  /* 0x00000007ff11723e */ /* 0x000fca00048070ff */
[----:B------:R1:W-:Y:S04]  /*7650*/  @!P3 STG.E.U8 desc[UR12][R12.64], R17 ;  /* 0x000000110c00b986 */ /* 0x0003e8000c10110c */
[----:B------:R-:W2:Y:S01]  /*7660*/  @!P2 LDG.E.U8 R4, desc[UR12][R10.64+0x1] ;  /* 0x0000010c0a04a981 */ /* 0x000ea2000c1e1100 */
[----:B0-----:R-:W-:-:S05]  /*7670*/  @!P2 IADD3 R14, P3, R5, R158, RZ ;  /* 0x0000009e050ea210 */ /* 0x001fca0007f7e0ff */
[----:B------:R-:W-:Y:S01]  /*7680*/  @!P2 IMAD.X R15, R6, 0x1, R161, P3 ;  /* 0x00000001060fa824 */ /* 0x000fe200018e06a1 */
[----:B------:R-:W-:Y:S01]  /*7690*/  ISETP.LT.OR P3, PT, R3, 0x9, !P0 ;  /* 0x000000090300780c */ /* 0x000fe20004761670 */
[----:B------:R-:W-:-:S03]  /*76a0*/  @!P2 IMAD.WIDE.U32 R14, R156, 0xc0, R14 ;  /* 0x000000c09c0ea825 */ /* 0x000fc600078e000e */
[----:B-1----:R-:W-:Y:S02]  /*76b0*/  @!P2 IADD3 R12, P4, R14, R18, RZ ;  /* 0x000000120e0ca210 */ /* 0x002fe40007f9e0ff */
[----:B--2---:R-:W-:-:S04]  /*76c0*/  LOP3.LUT R4, R4, 0xff, RZ, 0xc0, !PT ;  /* 0x000000ff04047812 */ /* 0x004fc800078ec0ff */
[----:B------:R-:W-:-:S05]  /*76d0*/  F2FP.F16.E4M3.UNPACK_B R4, R4 ;  /* 0x00000004ff04723e */ /* 0x000fca00020006ff */
[----:B------:R-:W-:-:S05]  /*76e0*/  HADD2.F32 R7, -RZ, R4.H0_H0 ;  /* 0x20000004ff077230 */ /* 0x000fca0000004100 */
[----:B------:R-:W-:Y:S01]  /*76f0*/  FMUL R4, R7, R0 ;  /* 0x0000000007047220 */ /* 0x000fe20000400000 */
[----:B------:R-:W-:-:S03]  /*7700*/  @!P2 IMAD R7, R157, 0xc0, RZ ;  /* 0x000000c09d07a824 */ /* 0x000fc600078e02ff */
[----:B------:R-:W-:Y:S02]  /*7710*/  FFMA R4, R27, R2, R4 ;  /* 0x000000021b047223 */ /* 0x000fe40000000004 */
[----:B------:R-:W-:Y:S02]  /*7720*/  @!P2 IADD3.X R13, R19, R7, R15, P4, !PT ;  /* 0x00000007130da210 */ /* 0x000fe400027fe40f */
[----:B------:R-:W0:Y:S01]  /*7730*/  @!P3 LDC.64 R18, c[0x0][0x650] ;  /* 0x00019400ff12bb82 */ /* 0x000e220000000a00 */
[----:B------:R-:W-:Y:S02]  /*7740*/  F2FP.SATFINITE.E4M3.F32.PACK_AB_MERGE_C R17, RZ, R4, RZ ;  /* 0x00000004ff11723e */ /* 0x000fe400048070ff */
[----:B------:R-:W-:-:S03]  /*7750*/  PRMT R4, RZ, 0x7610, R4 ;  /* 0x00007610ff047816 */ /* 0x000fc60000000004 */
[----:B------:R1:W-:Y:S04]  /*7760*/  @!P2 STG.E.U8 desc[UR12][R12.64+0x1], R17 ;  /* 0x000001110c00a986 */ /* 0x0003e8000c10110c */
[----:B------:R-:W2:Y:S01]  /*7770*/  @!P3 LDG.E.U8 R4, desc[UR12][R8.64+0x8] ;  /* 0x0000080c0804b981 */ /* 0x000ea2000c1e1100 */
[----:B------:R-:W-:Y:S01]  /*7780*/  ISETP.LT.OR P4, PT, R3, 0xa, !P0 ;  /* 0x0000000a0300780c */ /* 0x000fe20004781670 */
[----:B-1----:R-:W-:Y:S02]  /*7790*/  @!P3 IMAD.MOV.U32 R12, RZ, RZ, R158 ;  /* 0x000000ffff0cb224 */ /* 0x002fe400078e009e */
[----:B------:R-:W-:Y:S02]  /*77a0*/  @!P3 IMAD.MOV.U32 R13, RZ, RZ, R161 ;  /* 0x000000ffff0db224 */ /* 0x000fe400078e00a1 */
[----:B------:R-:W-:-:S03]  /*77b0*/  @!P3 IMAD.WIDE.U32 R14, R156, 0xc0, R12 ;  /* 0x000000c09c0eb825 */ /* 0x000fc600078e000c */
[----:B0-----:R-:W-:Y:S02]  /*77c0*/  @!P3 IADD3 R12, P2, R14, R18, RZ ;  /* 0x000000120e0cb210 */ /* 0x001fe40007f5e0ff */
[----:B--2---:R-:W-:-:S04]  /*77d0*/  LOP3.LUT R4, R4, 0xff, RZ, 0xc0, !PT ;  /* 0x000000ff04047812 */ /* 0x004fc800078ec0ff */
[----:B------:R-:W-:-:S05]  /*77e0*/  F2FP.F16.E4M3.UNPACK_B R4, R4 ;  /* 0x00000004ff04723e */ /* 0x000fca00020006ff */
[----:B------:R-:W-:Y:S02]  /*77f0*/  HADD2.F32 R7, -RZ, R4.H0_H0 ;  /* 0x20000004ff077230 */ /* 0x000fe40000004100 */
[----:B------:R-:W-:-:S03]  /*7800*/  @!P3 IMAD R4, R157, 0xc0, RZ ;  /* 0x000000c09d04b824 */ /* 0x000fc600078e02ff */
[----:B------:R-:W-:Y:S02]  /*7810*/  FMUL R7, R7, R0 ;  /* 0x0000000007077220 */ /* 0x000fe40000400000 */
[--C-:B------:R-:W-:Y:S02]  /*7820*/  @!P3 IADD3.X R13, R19, R15, R4.reuse, P2, !PT ;  /* 0x0000000f130db210 */ /* 0x100fe400017fe404 */
[----:B------:R-:W-:Y:S01]  /*7830*/  FFMA R7, R28, R2, R7 ;  /* 0x000000021c077223 */ /* 0x000fe20000000007 */
[----:B------:R-:W-:Y:S01]  /*7840*/  PRMT R4, RZ, 0x7610, R4 ;  /* 0x00007610ff047816 */ /* 0x000fe20000000004 */
[----:B------:R-:W0:Y:S03]  /*7850*/  @!P4 LDC.64 R18, c[0x0][0x650] ;  /* 0x00019400ff12cb82 */ /* 0x000e260000000a00 */
[----:B------:R-:W-:-:S05]  /*7860*/  F2FP.SATFINITE.E4M3.F32.PACK_AB_MERGE_C R17, RZ, R7, RZ ;  /* 0x00000007ff11723e */ /* 0x000fca00048070ff */
        /* <DEDUP_REMOVED lines=19> */
[----:B------:R-:W-:-:S05]  /*79a0*/  @!P2 IADD3 R14, P3, R5, R158, RZ ;  /* 0x0000009e050ea210 */ /* 0x000fca0007f7e0ff */
[----:B------:R-:W-:Y:S01]  /*79b0*/  @!P2 IMAD.X R15, R6, 0x1, R161, P3 ;  /* 0x00000001060fa824 */ /* 0x000fe200018e06a1 */
[----:B------:R-:W-:Y:S01]  /*79c0*/  ISETP.LT.OR P3, PT, R3, 0xa, !P1 ;  /* 0x0000000a0300780c */ /* 0x000fe20004f61670 */
[----:B------:R-:W-:-:S03]  /*79d0*/  @!P2 IMAD.WIDE.U32 R14, R156, 0xc0, R14 ;  /* 0x000000c09c0ea825 */ /* 0x000fc600078e000e */
[----:B0-----:R-:W-:Y:S02]  /*79e0*/  @!P2 IADD3 R12, P4, R14, R18, RZ ;  /* 0x000000120e0ca210 */ /* 0x001fe40007f9e0ff */
[----:B--2---:R-:W-:-:S04]  /*79f0*/  LOP3.LUT R4, R4, 0xff, RZ, 0xc0, !PT ;  /* 0x000000ff04047812 */ /* 0x004fc800078ec0ff */
[----:B------:R-:W-:-:S05]  /*7a00*/  F2FP.F16.E4M3.UNPACK_B R4, R4 ;  /* 0x00000004ff04723e */ /* 0x000fca00020006ff */
[----:B------:R-:W-:Y:S02]  /*7a10*/  HADD2.F32 R7, -RZ, R4.H0_H0 ;  /* 0x20000004ff077230 */ /* 0x000fe40000004100 */
[----:B------:R-:W-:-:S03]  /*7a20*/  @!P2 IMAD R4, R157, 0xc0, RZ ;  /* 0x000000c09d04a824 */ /* 0x000fc600078e02ff */
[----:B------:R-:W-:Y:S02]  /*7a30*/  FMUL R7, R7, R0 ;  /* 0x0000000007077220 */ /* 0x000fe40000400000 */
[----:B------:R-:W-:Y:S02]  /*7a40*/  @!P2 IADD3.X R13, R19, R4, R15, P4, !PT ;  /* 0x00000004130da210 */ /* 0x000fe400027fe40f */
[----:B------:R-:W-:Y:S01]  /*7a50*/  FFMA R7, R30, R2, R7 ;  /* 0x000000021e077223 */ /* 0x000fe20000000007 */
[----:B------:R-:W-:Y:S01]  /*7a60*/  PRMT R4, RZ, 0x7610, R4 ;  /* 0x00007610ff047816 */ /* 0x000fe20000000004 */
[----:B------:R-:W0:Y:S03]  /*7a70*/  @!P3 LDC.64 R18, c[0x0][0x650] ;  /* 0x00019400ff12bb82 */ /* 0x000e260000000a00 */
[----:B------:R-:W-:-:S05]  /*7a80*/  F2FP.SATFINITE.E4M3.F32.PACK_AB_MERGE_C R17, RZ, R7, RZ ;  /* 0x00000007ff11723e */ /* 0x000fca00048070ff */
        /* <DEDUP_REMOVED lines=296> */
[----:B--2---:R-:W-:-:S05]  /*8d10*/  F2FP.F16.E4M3.UNPACK_B R4, R4 ;  /* 0x00000004ff04723e */ /* 0x004fca00020006ff */
        /* <DEDUP_REMOVED lines=31> */
[----:B--2---:R-:W-:-:S05]  /*8f10*/  F2FP.F16.E4M3.UNPACK_B R4, R4 ;  /* 0x00000004ff04723e */ /* 0x004fca00020006ff */
        /* <DEDUP_REMOVED lines=41> */
[----:B------:R2:W3:Y:S01]  /*91b0*/  @!P0 LDG.E.U8 R4, desc[UR12][R8.64+0x39] ;  /* 0x0000390c08048981 */ /* 0x0004e2000c1e1100 */
[----:B------:R-:W-:Y:S01]  /*91c0*/  ISETP.LT.OR P2, PT, R3, 0x39, !P1 ;  /* 0x000000390300780c */ /* 0x000fe20004f41670 */
[----:B--2---:R-:W-:Y:S02]  /*91d0*/  @!P0 IMAD.MOV.U32 R8, RZ, RZ, R158 ;  /* 0x000000ffff088224 */ /* 0x004fe400078e009e */
[----:B------:R-:W-:-:S10]  /*91e0*/  @!P0 IMAD.MOV.U32 R9, RZ, RZ, R161 ;  /* 0x000000ffff098224 */ /* 0x000fd400078e00a1 */
[----:B-1----:R-:W1:Y:S01]  /*91f0*/  @!P2 LDC.64 R16, c[0x0][0x650] ;  /* 0x00019400ff10ab82 */ /* 0x002e620000000a00 */
[----:B------:R-:W-:-:S03]  /*9200*/  @!P0 IMAD.WIDE.U32 R14, R156, 0xc0, R8 ;  /* 0x000000c09c0e8825 */ /* 0x000fc600078e0008 */
[----:B0-----:R-:W-:Y:S02]  /*9210*/  @!P0 IADD3 R12, P3, R14, R18, RZ ;  /* 0x000000120e0c8210 */ /* 0x001fe40007f7e0ff */
[----:B---3--:R-:W-:-:S05]  /*9220*/  F2FP.F16.E4M3.UNPACK_B R4, R4 ;  /* 0x00000004ff04723e */ /* 0x008fca00020006ff */
[----:B------:R-:W-:-:S05]  /*9230*/  HADD2.F32 R7, -RZ, R4.H0_H0 ;  /* 0x20000004ff077230 */ /* 0x000fca0000004100 */
[----:B------:R-:W-:Y:S01]  /*9240*/  FMUL R4, R7, R0 ;  /* 0x0000000007047220 */ /* 0x000fe20000400000 */
[----:B------:R-:W-:-:S03]  /*9250*/  @!P0 IMAD R7, R157, 0xc0, RZ ;  /* 0x000000c09d078824 */ /* 0x000fc600078e02ff */
[----:B------:R-:W-:Y:S02]  /*9260*/  FFMA R4, R53, R2, R4 ;  /* 0x0000000235047223 */ /* 0x000fe40000000004 */
[----:B------:R-:W-:-:S03]  /*9270*/  @!P0 IADD3.X R13, R19, R15, R7, P3, !PT ;  /* 0x0000000f130d8210 */ /* 0x000fc60001ffe407 */
[----:B------:R-:W-:Y:S02]  /*9280*/  F2FP.SATFINITE.E4M3.F32.PACK_AB_MERGE_C R15, RZ, R4, RZ ;  /* 0x00000004ff0f723e */ /* 0x000fe400048070ff */
[----:B------:R-:W-:-:S03]  /*9290*/  PRMT R4, RZ, 0x7610, R4 ;  /* 0x00007610ff047816 */ /* 0x000fc60000000004 */
[----:B------:R0:W-:Y:S04]  /*92a0*/  @!P0 STG.E.U8 desc[UR12][R12.64+0x39], R15 ;  /* 0x0000390f0c008986 */ /* 0x0001e8000c10110c */
[----:B------:R-:W2:Y:S01]  /*92b0*/  @!P2 LDG.E.U8 R4, desc[UR12][R10.64+0x38] ;  /* 0x0000380c0a04a981 */ /* 0x000ea2000c1e1100 */
[----:B------:R-:W-:Y:S01]  /*92c0*/  @!P2 IADD3 R8, P0, R5, R158, RZ ;  /* 0x0000009e0508a210 */ /* 0x000fe20007f1e0ff */
[----:B------:R-:W-:Y:S01]  /*92d0*/  BSSY B0, `(.L_x_23) ;  /* 0x0000010000007945 */ /* 0x000fe20003800000 */
[----:B------:R-:W-:Y:S02]  /*92e0*/  ISETP.LT.OR P1, PT, R3, 0x3a, !P1 ;  /* 0x0000003a0300780c */ /* 0x000fe40004f21670 */
[----:B------:R-:W-:Y:S01]  /*92f0*/  PRMT R3, RZ, 0x7610, R3 ;  /* 0x00007610ff037816 */ /* 0x000fe20000000003 */
[----:B------:R-:W-:-:S02]  /*9300*/  @!P2 IMAD.X R9, R6, 0x1, R161, P0 ;  /* 0x000000010609a824 */ /* 0x000fc400000e06a1 */
[----:B------:R-:W-:-:S03]  /*9310*/  @!P2 IMAD.WIDE.U32 R8, R156, 0xc0, R8 ;  /* 0x000000c09c08a825 */ /* 0x000fc600078e0008 */
[----:B-1----:R-:W-:Y:S02]  /*9320*/  @!P2 IADD3 R8, P0, R8, R16, RZ ;  /* 0x000000100808a210 */ /* 0x002fe40007f1e0ff */
[----:B--2---:R-:W-:-:S05]  /*9330*/  F2FP.F16.E4M3.UNPACK_B R4, R4 ;  /* 0x00000004ff04723e */ /* 0x004fca00020006ff */
[----:B------:R-:W-:Y:S02]  /*9340*/  HADD2.F32 R7, -RZ, R4.H0_H0 ;  /* 0x20000004ff077230 */ /* 0x000fe40000004100 */
[----:B------:R-:W-:-:S03]  /*9350*/  @!P2 IMAD R4, R157, 0xc0, RZ ;  /* 0x000000c09d04a824 */ /* 0x000fc600078e02ff */
[----:B------:R-:W-:Y:S02]  /*9360*/  FMUL R7, R7, R0 ;  /* 0x0000000007077220 */ /* 0x000fe40000400000 */
[----:B------:R-:W-:Y:S02]  /*9370*/  @!P2 IADD3.X R9, R17, R4, R9, P0, !PT ;  /* 0x000000041109a210 */ /* 0x000fe400007fe409 */
[----:B------:R-:W-:-:S05]  /*9380*/  FFMA R7, R54, R2, R7 ;  /* 0x0000000236077223 */ /* 0x000fca0000000007 */
[----:B------:R-:W-:-:S05]  /*9390*/  F2FP.SATFINITE.E4M3.F32.PACK_AB_MERGE_C R7, RZ, R7, RZ ;  /* 0x00000007ff07723e */ /* 0x000fca00048070ff */
[----:B------:R0:W-:Y:S01]  /*93a0*/  @!P2 STG.E.U8 desc[UR12][R8.64+0x38], R7 ;  /* 0x000038070800a986 */ /* 0x0001e2000c10110c */
[----:B------:R-:W-:Y:S05]  /*93b0*/  @P1 BRA `(.L_x_24) ;  /* 0x0000000000041947 */ /* 0x000fea0003800000 */
[----:B------:R1:W5:Y:S02]  /*93c0*/  LDG.E.U8 R3, desc[UR12][R10.64+0x39] ;  /* 0x0000390c0a037981 */ /* 0x000364000c1e1100 */
.L_x_24:
[----:B------:R-:W-:Y:S05]  /*93d0*/  BSYNC B0 ;  /* 0x0000000000007941 */ /* 0x000fea0003800000 */
.L_x_23:
[----:B-----5:R-:W-:Y:S01]  /*93e0*/  F2FP.F16.E4M3.UNPACK_B R3, R3 ;  /* 0x00000003ff03723e */ /* 0x020fe200020006ff */
[----:B------:R-:W-:Y:S06]  /*93f0*/  @P1 EXIT ;  /* 0x000000000000194d */ /* 0x000fec0003800000 */
[----:B------:R-:W-:Y:S01]  /*9400*/  IADD3 R158, P0, R5, R158, RZ ;  /* 0x0000009e059e7210 */ /* 0x000fe20007f1e0ff */
[----:B------:R-:W-:Y:S01]  /*9410*/  HADD2.F32 R3, -RZ, R3.H0_H0 ;  /* 0x20000003ff037230 */ /* 0x000fe20000004100 */
[----:B------:R-:W-:Y:S01]  /*9420*/  ULDC.64 UR4, c[0x0][0x650] ;  /* 0x0001940000047ab9 */ /* 0x000fe20000000a00 */
[----:B------:R-:W-:Y:S02]  /*9430*/  IMAD R157, R157, 0xc0, RZ ;  /* 0x000000c09d9d7824 */ /* 0x000fe400078e02ff */
[----:B------:R-:W-:Y:S02]  /*9440*/  IMAD.X R159, R6, 0x1, R161, P0 ;  /* 0x00000001069f7824 */ /* 0x000fe400000e06a1 */
[----:B------:R-:W-:Y:S01]  /*9450*/  FMUL R0, R3, R0 ;  /* 0x0000000003007220 */ /* 0x000fe20000400000 */
[----:B------:R-:W-:-:S04]  /*9460*/  IMAD.WIDE.U32 R158, R156, 0xc0, R158 ;  /* 0x000000c09c9e7825 */ /* 0x000fc800078e009e */
[----:B------:R-:W-:Y:S01]  /*9470*/  FFMA R0, R55, R2, R0 ;  /* 0x0000000237007223 */ /* 0x000fe20000000000 */
[----:B------:R-:W-:-:S04]  /*9480*/  IADD3 R2, P0, R158, UR4, RZ ;  /* 0x000000049e027c10 */ /* 0x000fc8000ff1e0ff */
[----:B------:R-:W-:Y:S02]  /*9490*/  F2FP.SATFINITE.E4M3.F32.PACK_AB_MERGE_C R5, RZ, R0, RZ ;  /* 0x00000000ff05723e */ /* 0x000fe400048070ff */
[----:B------:R-:W-:-:S05]  /*94a0*/  IADD3.X R3, R157, UR5, R159, P0, !PT ;  /* 0x000000059d037c10 */ /* 0x000fca00087fe49f */
[----:B------:R-:W-:Y:S01]  /*94b0*/  STG.E.U8 desc[UR12][R2.64+0x39], R5 ;  /* 0x0000390502007986 */ /* 0x000fe2000c10110c */
[----:B------:R-:W-:Y:S05]  /*94c0*/  EXIT ;  /* 0x000000000000794d */ /* 0x000fea0003800000 */
.L_x_22:
[----:B------:R-:W-:Y:S01]  /*94d0*/  ISETP.GE.AND P0, PT, R4, 0x9, PT ;  /* 0x000000090400780c */ /* 0x000fe20003f06270 */
[-C--:B-1----:R-:W-:Y:S01]  /*94e0*/  FMUL R120, R120, R2.reuse ;  /* 0x0000000278787220 */ /* 0x082fe20000400000 */
[----:B------:R-:W-:Y:S01]  /*94f0*/  LOP3.LUT R0, R0, 0xfffffffd, RZ, 0xc0, !PT ;  /* 0xfffffffd00007812 */ /* 0x000fe200078ec0ff */
[-C--:B------:R-:W-:Y:S01]  /*9500*/  FMUL R121, R121, R2.reuse ;  /* 0x0000000279797220 */ /* 0x080fe20000400000 */
[C---:B------:R-:W-:Y:S01]  /*9510*/  ISETP.LT.OR P6, PT, R3.reuse, 0x1, !P0 ;  /* 0x000000010300780c */ /* 0x040fe200047c1670 */
[-C--:B------:R-:W-:Y:S01]  /*9520*/  FMUL R122, R122, R2.reuse ;  /* 0x000000027a7a7220 */ /* 0x080fe20000400000 */
[----:B------:R-:W-:Y:S01]  /*9530*/  ISETP.LT.OR P4, PT, R3, 0x2, !P0 ;  /* 0x000000020300780c */ /* 0x000fe20004781670 */
[-C--:B------:R-:W-:Y:S01]  /*9540*/  FMUL R123, R123, R2.reuse ;  /* 0x000000027b7b7220 */ /* 0x080fe20000400000 */
[C---:B------:R-:W-:Y:S01]  /*9550*/  ISETP.LT.OR P3, PT, R3.reuse, 0x9, !P0 ;  /* 0x000000090300780c */ /* 0x040fe20004761670 */
[-C--:B------:R-:W-:Y:S01]  /*9560*/  FMUL R124, R124, R2.reuse ;  /* 0x000000027c7c7220 */ /* 0x080fe20000400000 */
[----:B------:R-:W-:Y:S01]  /*9570*/  ISETP.LT.OR P5, PT, R3, 0xa, !P0 ;  /* 0x0000000a0300780c */ /* 0x000fe200047a1670 */
[-C--:B------:R-:W-:Y:S01]  /*9580*/  FMUL R125, R125, R2.reuse ;  /* 0x000000027d7d7220 */ /* 0x080fe20000400000 */
[----:B------:R-:W-:Y:S01]  /*9590*/  LOP3.LUT R9, R9, 0xfffffbff, RZ, 0xc0, !PT ;  /* 0xfffffbff09097812 */ /* 0x000fe200078ec0ff */
[----:B------:R-:W-:Y:S01]  /*95a0*/  FMUL R126, R126, R2 ;  /* 0x000000027e7e7220 */ /* 0x000fe20000400000 */
[----:B------:R-:W-:Y:S01]  /*95b0*/  F2FP.SATFINITE.E4M3.F32.PACK_AB_MERGE_C R239, RZ, R120, RZ ;  /* 0x00000078ffef723e */ /* 0x000fe200048070ff */
[-C--:B------:R-:W-:Y:S01]  /*95c0*/  FMUL R127, R127, R2.reuse ;  /* 0x000000027f7f7220 */ /* 0x080fe20000400000 */
[----:B------:R-:W-:Y:S01]  /*95d0*/  F2FP.SATFINITE.E4M3.F32.PACK_AB_MERGE_C R245, RZ, R121, RZ ;  /* 0x00000079fff5723e */ /* 0x000fe200048070ff */
[----:B------:R-:W0:Y:S01]  /*95e0*/  @!P6 LDC.64 R240, c[0x0][0x650] ;  /* 0x00019400fff0eb82 */ /* 0x000e220000000a00 */
[----:B------:R-:W-:Y:S01]  /*95f0*/  @P6 LOP3.LUT R0, R0, 0x2, RZ, 0xfc, !PT ;  /* 0x0000000200006812 */ /* 0x000fe200078efcff */
[----:B------:R-:W-:Y:S01]  /*9600*/  FMUL R128, R128, R2 ;  /* 0x0000000280807220 */ /* 0x000fe20000400000 */
[----:B------:R-:W-:Y:S01]  /*9610*/  F2FP.SATFINITE.E4M3.F32.PACK_AB_MERGE_C R247, RZ, R122, RZ ;  /* 0x0000007afff7723e */ /* 0x000fe200048070ff */
[-C--:B------:R-:W-:Y:S01]  /*9620*/  FMUL R129, R129, R2.reuse ;  /* 0x0000000281817220 */ /* 0x080fe20000400000 */
[----:B------:R-:W-:Y:S01]  /*9630*/  LOP3.LUT R0, R0, 0xfffffffe, RZ, 0xc0, !PT ;  /* 0xfffffffe00007812 */ /* 0x000fe200078ec0ff */
[-C--:B------:R-:W-:Y:S01]  /*9640*/  FMUL R130, R130, R2.reuse ;  /* 0x0000000282827220 */ /* 0x080fe20000400000 */
[----:B------:R-:W-:Y:S01]  /*9650*/  F2FP.SATFINITE.E4M3.F32.PACK_AB_MERGE_C R127, RZ, R127, RZ ;  /* 0x0000007fff7f723e */ /* 0x000fe200048070ff */
[----:B------:R-:W1:Y:S01]  /*9660*/  @!P4 LDC.64 R220, c[0x0][0x650] ;  /* 0x00019400ffdccb82 */ /* 0x000e620000000a00 */
[----:B------:R-:W-:Y:S01]  /*9670*/  @P4 LOP3.LUT R0, R0, 0x1, RZ, 0xfc, !PT ;  /* 0x0000000100004812 */ /* 0x000fe200078efcff */
[-C--:B------:R-:W-:Y:S01]  /*9680*/  FMUL R131, R131, R2.reuse ;  /* 0x0000000283837220 */ /* 0x080fe20000400000 */
[----:B------:R-:W-:Y:S01]  /*9690*/  F2FP.SATFINITE.E4M3.F32.PACK_AB_MERGE_C R129, RZ, R129, RZ ;  /* 0x00000081ff81723e */ /* 0x000fe200048070ff */
[-C--:B------:R-:W-:Y:S01]  /*96a0*/  FMUL R132, R132, R2.reuse ;  /* 0x0000000284847220 */ /* 0x080fe20000400000 */
[----:B------:R-:W-:Y:S01]  /*96b0*/  LOP3.LUT R0, R0, 0xfffff7ff, RZ, 0xc0, !PT ;  /* 0xfffff7ff00007812 */ /* 0x000fe200078ec0ff */
[-C--:B------:R-:W-:Y:S01]  /*96c0*/  FMUL R133, R133, R2.reuse ;  /* 0x0000000285857220 */ /* 0x080fe20000400000 */
[----:B------:R-:W-:Y:S01]  /*96d0*/  F2FP.SATFINITE.E4M3.F32.PACK_AB_MERGE_C R131, RZ, R131, RZ ;  /* 0x00000083ff83723e */ /* 0x000fe200048070ff */
[----:B------:R-:W2:Y:S01]  /*96e0*/  @!P3 LDC.64 R218, c[0x0][0x650] ;  /* 0x00019400ffdabb82 */ /* 0x000ea20000000a00 */
[----:B------:R-:W-:Y:S01]  /*96f0*/  @P3 LOP3.LUT R0, R0, 0x800, RZ, 0xfc, !PT ;  /* 0x0000080000003812 */ /* 0x000fe200078efcff */
[-C--:B------:R-:W-:Y:S01]  /*9700*/  FMUL R134, R134, R2.reuse ;  /* 0x0000000286867220 */ /* 0x080fe20000400000 */
[----:B------:R-:W-:Y:S01]  /*9710*/  F2FP.SATFINITE.E4M3.F32.PACK_AB_MERGE_C R133, RZ, R133, RZ ;  /* 0x00000085ff85723e */ /* 0x000fe200048070ff */
[-C--:B------:R-:W-:Y:S01]  /*9720*/  FMUL R135, R135, R2.reuse ;  /* 0x0000000287877220 */ /* 0x080fe20000400000 */
[----:B------:R-:W-:Y:S01]  /*9730*/  LOP3.LUT R0, R0, 0x7fffffff, RZ, 0xc0, !PT ;  /* 0x7fffffff00007812 */ /* 0x000fe200078ec0ff */
[-C--:B------:R-:W-:Y:S01]  /*9740*/  FMUL R136, R136, R2.reuse ;  /* 0x0000000288887220 */ /* 0x080fe20000400000 */
[----:B------:R-:W-:Y:S01]  /*9750*/  FMUL R137, R137, R2 ;  /* 0x0000000289897220 */ /* 0x000fe20000400000 */
[--C-:B0-----:R-:W-:Y:S01]  /*9760*/  @!P6 IADD3 R240, P1, P2, R158, R240, R5.reuse ;  /* 0x000000f09ef0e210 */ /* 0x101fe20007a3e005 */
[----:B------:R-:W0:Y:S01]  /*9770*/  @!P5 LDC.64 R216, c[0x0][0x650] ;  /* 0x00019400ffd8db82 */ /* 0x000e220000000a00 */
[----:B------:R-:W-:Y:S01]  /*9780*/  F2FP.SATFINITE.E4M3.F32.PACK_AB_MERGE_C R135, RZ, R135, RZ ;  /* 0x00000087ff87723e */ /* 0x000fe200048070ff */
[-C--:B------:R-:W-:Y:S01]  /*9790*/  FMUL R138, R138, R2.reuse ;  /* 0x000000028a8a7220 */ /* 0x080fe20000400000 */
[--C-:B------:R-:W-:Y:S01]  /*97a0*/  @!P6 IADD3.X R241, R161, R241, R6.reuse, P1, P2 ;  /* 0x000000f1a1f1e210 */ /* 0x100fe20000fe4406 */
[-C--:B------:R-:W-:Y:S01]  /*97b0*/  FMUL R139, R139, R2.reuse ;  /* 0x000000028b8b7220 */ /* 0x080fe20000400000 */
[----:B------:R-:W-:Y:S01]  /*97c0*/  F2FP.SATFINITE.E4M3.F32.PACK_AB_MERGE_C R137, RZ, R137, RZ ;  /* 0x00000089ff89723e */ /* 0x000fe200048070ff */
[----:B------:R-:W-:Y:S01]  /*97d0*/  FMUL R140, R140, R2 ;  /* 0x000000028c8c7220 */ /* 0x000fe20000400000 */
[--C-:B-1----:R-:W-:Y:S01]  /*97e0*/  @!P4 IADD3 R220, P1, P2, R158, R220, R5.reuse ;  /* 0x000000dc9edcc210 */ /* 0x102fe20007a3e005 */
[-C--:B------:R-:W-:Y:S01]  /*97f0*/  FMUL R141, R141, R2.reuse ;  /* 0x000000028d8d7220 */ /* 0x080fe20000400000 */
[----:B------:R-:W-:Y:S01]  /*9800*/  F2FP.SATFINITE.E4M3.F32.PACK_AB_MERGE_C R139, RZ, R139, RZ ;  /* 0x0000008bff8b723e */ /* 0x000fe200048070ff */
[-C--:B------:R-:W-:Y:S01]  /*9810*/  FMUL R142, R142, R2.reuse ;  /* 0x000000028e8e7220 */ /* 0x080fe20000400000 */
[--C-:B------:R-:W-:Y:S01]  /*9820*/  @!P4 IADD3.X R221, R161, R221, R6.reuse, P1, P2 ;  /* 0x000000dda1ddc210 */ /* 0x100fe20000fe4406 */
[-C--:B------:R-:W-:Y:S01]  /*9830*/  FMUL R143, R143, R2.reuse ;  /* 0x000000028f8f7220 */ /* 0x080fe20000400000 */
[----:B------:R-:W-:Y:S01]  /*9840*/  F2FP.SATFINITE.E4M3.F32.PACK_AB_MERGE_C R141, RZ, R141, RZ ;  /* 0x0000008dff8d723e */ /* 0x000fe200048070ff */
[----:B------:R-:W-:Y:S01]  /*9850*/  FMUL R144, R144, R2 ;  /* 0x0000000290907220 */ /* 0x000fe20000400000 */
[--C-:B--2---:R-:W-:Y:S01]  /*9860*/  @!P3 IADD3 R218, P1, P2, R158, R218, R5.reuse ;  /* 0x000000da9edab210 */ /* 0x104fe20007a3e005 */
[-C--:B------:R-:W-:Y:S01]  /*9870*/  FMUL R145, R145, R2.reuse ;  /* 0x0000000291917220 */ /* 0x080fe20000400000 */
[----:B------:R-:W-:Y:S01]  /*9880*/  F2FP.SATFINITE.E4M3.F32.PACK_AB_MERGE_C R143, RZ, R143, RZ ;  /* 0x0000008fff8f723e */ /* 0x000fe200048070ff */
[-C--:B------:R-:W-:Y:S01]  /*9890*/  FMUL R146, R146, R2.reuse ;  /* 0x0000000292927220 */ /* 0x080fe20000400000 */
[--C-:B------:R-:W-:Y:S01]  /*98a0*/  @!P3 IADD3.X R219, R161, R219, R6.reuse, P1, P2 ;  /* 0x000000dba1dbb210 */ /* 0x100fe20000fe4406 */
[-C--:B------:R-:W-:Y:S01]  /*98b0*/  FMUL R147, R147, R2.reuse ;  /* 0x0000000293937220 */ /* 0x080fe20000400000 */
[----:B------:R-:W-:Y:S01]  /*98c0*/  ISETP.LT.OR P3, PT, R3, 0x11, !P0 ;  /* 0x000000110300780c */ /* 0x000fe20004761670 */
[-C--:B------:R-:W-:Y:S01]  /*98d0*/  FMUL R148, R148, R2.reuse ;  /* 0x0000000294947220 */ /* 0x080fe20000400000 */
[----:B------:R-:W-:Y:S01]  /*98e0*/  F2FP.SATFINITE.E4M3.F32.PACK_AB_MERGE_C R145, RZ, R145, RZ ;  /* 0x00000091ff91723e */ /* 0x000fe200048070ff */
[----:B------:R-:W-:Y:S01]  /*98f0*/  FMUL R149, R149, R2 ;  /* 0x0000000295957220 */ /* 0x000fe20000400000 */
[--C-:B0-----:R-:W-:Y:S01]  /*9900*/  @!P5 IADD3 R216, P1, P2, R158, R216, R5.reuse ;  /* 0x000000d89ed8d210 */ /* 0x101fe20007a3e005 */
[-C--:B------:R-:W-:Y:S01]  /*9910*/  FMUL R88, R88, R2.reuse ;  /* 0x0000000258587220 */ /* 0x080fe20000400000 */
[----:B------:R-:W-:Y:S01]  /*9920*/  F2FP.SATFINITE.E4M3.F32.PACK_AB_MERGE_C R147, RZ, R147, RZ ;  /* 0x00000093ff93723e */ /* 0x000fe200048070ff */
[-C--:B------:R-:W-:Y:S01]  /*9930*/  FMUL R89, R89, R2.reuse ;  /* 0x0000000259597220 */ /* 0x080fe20000400000 */
[--C-:B------:R-:W-:Y:S01]  /*9940*/  @!P5 IADD3.X R217, R161, R217, R6.reuse, P1, P2 ;  /* 0x000000d9a1d9d210 */ /* 0x100fe20000fe4406 */
[-C--:B------:R-:W-:Y:S01]  /*9950*/  FMUL R150, R150, R2.reuse ;  /* 0x0000000296967220 */ /* 0x080fe20000400000 */
[----:B------:R-:W-:Y:S01]  /*9960*/  F2FP.SATFINITE.E4M3.F32.PACK_AB_MERGE_C R149, RZ, R149, RZ ;  /* 0x00000095ff95723e */ /* 0x000fe200048070ff */
[-C--:B------:R-:W-:Y:S01]  /*9970*/  FMUL R151, R151, R2.reuse ;  /* 0x0000000297977220 */ /* 0x080fe20000400000 */
[-C--:B------:R-:W-:Y:S01]  /*9980*/  FMUL R90, R90, R2.reuse ;  /* 0x000000025a5a7220 */ /* 0x080fe20000400000 */
[----:B------:R-:W0:Y:S01]  /*9990*/  @!P3 LDC.64 R214, c[0x0][0x650] ;  /* 0x00019400ffd6bb82 */ /* 0x000e220000000a00 */
[----:B------:R-:W-:Y:S01]  /*99a0*/  @P3 LOP3.LUT R9, R9, 0x400, RZ, 0xfc, !PT ;  /* 0x0000040009093812 */ /* 0x000fe200078efcff */
[-C--:B------:R-:W-:Y:S01]  /*99b0*/  FMUL R91, R91, R2.reuse ;  /* 0x000000025b5b7220 */ /* 0x080fe20000400000 */
[----:B------:R-:W-:Y:S01]  /*99c0*/  F2FP.SATFINITE.E4M3.F32.PACK_AB_MERGE_C R151, RZ, R151, RZ ;  /* 0x00000097ff97723e */ /* 0x000fe200048070ff */
[-C--:B------:R-:W-:Y:S01]  /*99d0*/  FMUL R92, R92, R2.reuse ;  /* 0x000000025c5c7220 */ /* 0x080fe20000400000 */
[----:B------:R-:W-:Y:S01]  /*99e0*/  LOP3.LUT R9, R9, 0xffffffef, RZ, 0xc0, !PT ;  /* 0xffffffef09097812 */ /* 0x000fe200078ec0ff */
[-C--:B------:R-:W-:Y:S01]  /*99f0*/  FMUL R93, R93, R2.reuse ;  /* 0x000000025d5d7220 */ /* 0x080fe20000400000 */
[----:B------:R-:W-:Y:S01]  /*9a00*/  F2FP.SATFINITE.E4M3.F32.PACK_AB_MERGE_C R91, RZ, R91, RZ ;  /* 0x0000005bff5b723e */ /* 0x000fe200048070ff */
[-C--:B------:R-:W-:Y:S01]  /*9a10*/  FMUL R94, R94, R2.reuse ;  /* 0x000000025e5e7220 */ /* 0x080fe20000400000 */
[-C--:B------:R-:W-:Y:S01]  /*9a20*/  FMUL R95, R95, R2.reuse ;  /* 0x000000025f5f7220 */ /* 0x080fe20000400000 */
[-C--:B------:R-:W-:Y:S01]  /*9a30*/  FMUL R96, R96, R2.reuse ;  /* 0x0000000260607220 */ /* 0x080fe20000400000 */
[----:B------:R-:W-:Y:S01]  /*9a40*/  F2FP.SATFINITE.E4M3.F32.PACK_AB_MERGE_C R93, RZ, R93, RZ ;  /* 0x0000005dff5d723e */ /* 0x000fe200048070ff */
        /* <DEDUP_REMOVED lines=12> */
[----:B------:R-:W-:Y:S01]  /*9b10*/  FMUL R105, R105, R2 ;  /* 0x0000000269697220 */ /* 0x000fe20000400000 */
[----:B0-----:R-:W-:Y:S01]  /*9b20*/  @!P3 IADD3 R214, P1, P2, R158, R214, R5 ;  /* 0x000000d69ed6b210 */ /* 0x001fe20007a3e005 */
[-C--:B------:R-:W-:Y:S01]  /*9b30*/  FMUL R106, R106, R2.reuse ;  /* 0x000000026a6a7220 */ /* 0x080fe20000400000 */
[----:B------:R-:W-:Y:S01]  /*9b40*/  F2FP.SATFINITE.E4M3.F32.PACK_AB_MERGE_C R103, RZ, R103, RZ ;  /* 0x00000067ff67723e */ /* 0x000fe200048070ff */
[-C--:B------:R-:W-:Y:S01]  /*9b50*/  FMUL R107, R107, R2.reuse ;  /* 0x000000026b6b7220 */ /* 0x080fe20000400000 */
[----:B------:R-:W-:Y:S01]  /*9b60*/  @!P3 IADD3.X R215, R161, R215, R6, P1, P2 ;  /* 0x000000d7a1d7b210 */ /* 0x000fe20000fe4406 */
[-C--:B------:R-:W-:Y:S01]  /*9b70*/  FMUL R108, R108, R2.reuse ;  /* 0x000000026c6c7220 */ /* 0x080fe20000400000 */
[----:B------:R-:W-:Y:S01]  /*9b80*/  ISETP.LT.OR P3, PT, R3, 0x12, !P0 ;  /* 0x000000120300780c */ /* 0x000fe20004761670 */
[-C--:B------:R-:W-:Y:S01]  /*9b90*/  FMUL R109, R109, R2.reuse ;  /* 0x000000026d6d7220 */ /* 0x080fe20000400000 */
[----:B------:R-:W-:Y:S01]  /*9ba0*/  F2FP.SATFINITE.E4M3.F32.PACK_AB_MERGE_C R105, RZ, R105, RZ ;  /* 0x00000069ff69723e */ /* 0x000fe200048070ff */
[-C--:B------:R-:W-:Y:S01]  /*9bb0*/  FMUL R110, R110, R2.reuse ;  /* 0x000000026e6e7220 */ /* 0x080fe20000400000 */
[----:B------:R-:W-:Y:S01]  /*9bc0*/  F2FP.SATFINITE.E4M3.F32.PACK_AB_MERGE_C R107, RZ, R107, RZ ;  /* 0x0000006bff6b723e */ /* 0x000fe200048070ff */
        /* <DEDUP_REMOVED lines=17> */
[----:B------:R-:W-:Y:S01]  /*9ce0*/  F2FP.SATFINITE.E4M3.F32.PACK_AB_MERGE_C R117, RZ, R117, RZ ;  /* 0x00000075ff75723e */ /* 0x000fe200048070ff */
[-C--:B------:R-:W-:Y:S01]  /*9cf0*/  FMUL R57, R57, R2.reuse ;  /* 0x0000000239397220 */ /* 0x080fe20000400000 */
[----:B------:R-:W-:Y:S01]  /*9d00*/  F2FP.SATFINITE.E4M3.F32.PACK_AB_MERGE_C R119, RZ, R119, RZ ;  /* 0x00000077ff77723e */ /* 0x000fe200048070ff */
[----:B------:R-:W-:Y:S01]  /*9d10*/  FMUL R58, R58, R2 ;  /* 0x000000023a3a7220 */ /* 0x000fe20000400000 */
[----:B------:R-:W-:Y:S02]  /*9d20*/  BSSY B0, `(.L_x_25) ;  /* 0x0000205000007945 */ /* 0x000fe40003800000 */
[----:B------:R-:W-:-:S02]  /*9d30*/  F2FP.SATFINITE.E4M3.F32.PACK_AB_MERGE_C R57, RZ, R57, RZ ;  /* 0x00000039ff39723e */ /* 0x000fc400048070ff */
[----:B0-----:R-:W-:-:S04]  /*9d40*/  @!P3 IADD3 R212, P1, P2, R158, R212, R5 ;  /* 0x000000d49ed4b210 */ /* 0x001fc80007a3e005 */
[----:B------:R-:W-:Y:S02]  /*9d50*/  @!P3 IADD3.X R213, R161, R213, R6, P1, P2 ;  /* 0x000000d5a1d5b210 */ /* 0x000fe40000fe4406 */
[----:B------:R-:W-:-:S13]  /*9d60*/  ISETP.LT.OR P3, PT, R3, 0x19, !P0 ;  /* 0x000000190300780c */ /* 0x000fda0004761670 */
[----:B------:R-:W0:Y:S01]  /*9d70*/  @!P3 LDC.64 R210, c[0x0][0x650] ;  /* 0x00019400ffd2bb82 */ /* 0x000e220000000a00 */
[----:B------:R-:W-:-:S04]  /*9d80*/  @P3 LOP3.LUT R9, R9, 0x200, RZ, 0xfc, !PT ;  /* 0x0000020009093812 */ /* 0x000fc800078efcff */
[----:B------:R-:W-:Y:S02]  /*9d90*/  LOP3.LUT R9, R9, 0xfffffff7, RZ, 0xc0, !PT ;  /* 0xfffffff709097812 */ /* 0x000fe400078ec0ff */
        /* <DEDUP_REMOVED lines=46> */
[----:B------:R-:W-:Y:S02]  /*a080*/  @P3 LOP3.LUT R9, R9, 0x20, RZ, 0xfc, !PT ;  /* 0x0000002009093812 */ /* 0x000fe400078efcff */
        /* <DEDUP_REMOVED lines=8> */
[----:B------:R-:W-:-:S04]  /*a110*/  ISETP.GE.AND P3, PT, R4, 0x41, PT ;  /* 0x000000410400780c */ /* 0x000fc80003f66270 */
[----:B------:R-:W-:Y:S02]  /*a120*/  ISETP.LT.OR P2, PT, R3, 0x1, !P3 ;  /* 0x000000010300780c */ /* 0x000fe40005f41670 */
[----:B------:R-:W-:-:S11]  /*a130*/  P2R R10, PR, RZ, 0x8 ;  /* 0x00000008ff0a7803 */ /* 0x000fd60000000000 */
        /* <DEDUP_REMOVED lines=72> */
[----:B------:R-:W0:Y:S02]  /*a5c0*/  @!P2 LDC.64 R166, c[0x0][0x650] ;  /* 0x00019400ffa6ab82 */ /* 0x000e240000000a00 */
        /* <DEDUP_REMOVED lines=17> */
[----:B------:R-:W-:Y:S02]  /*a6e0*/  @!P3 IADD3 R11, P0, P1, R8, R158, R5 ;  /* 0x0000009e080bb210 */ /* 0x000fe4000791e005 */
[----:B------:R-:W-:Y:S02]  /*a6f0*/  @P3 LOP3.LUT R0, R0, 0x8000, RZ, 0xfc, !PT ;  /* 0x0000800000003812 */ /* 0x000fe400078efcff */
[----:B------:R-:W-:Y:S02]  /*a700*/  @!P3 IADD3.X R12, R7, R161, R6, P0, P1 ;  /* 0x000000a1070cb210 */ /* 0x000fe400007e2406 */
[----:B------:R-:W-:Y:S02]  /*a710*/  ISETP.LT.OR P3, PT, R3, 0x2, !P2 ;  /* 0x000000020300780c */ /* 0x000fe40005761670 */
[----:B------:R-:W-:-:S11]  /*a720*/  LOP3.LUT R0, R0, 0xffffbfff, RZ, 0xc0, !PT ;  /* 0xffffbfff00007812 */ /* 0x000fd600078ec0ff */
        /* <DEDUP_REMOVED lines=23> */
[----:B------:R-:W-:-:S13]  /*a8a0*/  ISETP.LT.OR P3, PT, R3, 0x19, !P2 ;  /* 0x000000190300780c */ /* 0x000fda0005761670 */
[----:B------:R-:W-:-:S04]  /*a8b0*/  @!P3 IADD3 R23, P0, P1, R8, R158, R5 ;  /* 0x0000009e0817b210 */ /* 0x000fc8000791e005 */
        /* <DEDUP_REMOVED lines=13> */
[----:B------:R-:W-:-:S04]  /*a990*/  ISETP.LT.OR P3, PT, R3, 0x2a, !P2 ;  /* 0x0000002a0300780c */ /* 0x000fc80005761670 */
[----:B------:R-:W-:-:S09]  /*a9a0*/  P2R R231, PR, RZ, 0x8 ;  /* 0x00000008ffe77803 */ /* 0x000fd20000000000 */
[----:B------:R-:W-:-:S04]  /*a9b0*/  @!P3 IADD3 R229, P0, P1, R8, R158, R5 ;  /* 0x0000009e08e5b210 */ /* 0x000fc8000791e005 */
[----:B------:R-:W-:Y:S02]  /*a9c0*/  @!P3 IADD3.X R230, R7, R161, R6, P0, P1 ;  /* 0x000000a107e6b210 */ /* 0x000fe400007e2406 */
[----:B------:R-:W-:Y:S02]  /*a9d0*/  ISETP.LT.OR P0, PT, R3, 0x31, !P2 ;  /* 0x000000310300780c */ /* 0x000fe40005701670 */
[----:B------:R-:W-:Y:S02]  /*a9e0*/  LOP3.LUT P3, RZ, R0, 0x1, RZ, 0xc0, !PT ;  /* 0x0000000100ff7812 */ /* 0x000fe4000786c0ff */
        /* <DEDUP_REMOVED lines=8> */
[----:B------:R-:W-:-:S04]  /*aa70*/  ISETP.GE.AND P4, PT, R4, 0x1, PT ;  /* 0x000000010400780c */ /* 0x000fc80003f86270 */
[----:B------:R-:W-:-:S13]  /*aa80*/  ISETP.LT.OR P6, PT, R3, 0x1, !P4 ;  /* 0x000000010300780c */ /* 0x000fda00067c1670 */
[----:B------:R-:W0:Y:S02]  /*aa90*/  @!P6 LDC.64 R222, c[0x0][0x650] ;  /* 0x00019400ffdeeb82 */ /* 0x000e240000000a00 */
[----:B0-----:R-:W-:-:S05]  /*aaa0*/  @!P6 IADD3 R242, P0, R158, R222, RZ ;  /* 0x000000de9ef2e210 */ /* 0x001fca0007f1e0ff */
[----:B------:R-:W-:Y:S01]  /*aab0*/  @!P6 IMAD.X R243, R161, 0x1, R223, P0 ;  /* 0x00000001a1f3e824 */ /* 0x000fe200000e06df */
[----:B------:R-:W-:-:S04]  /*aac0*/  LOP3.LUT P0, RZ, R0, 0x800, RZ, 0xc0, !PT ;  /* 0x0000080000ff7812 */ /* 0x000fc8000780c0ff */
[----:B------:R0:W-:Y:S01]  /*aad0*/  @!P6 STG.E.U8 desc[UR12][R242.64], R239 ;  /* 0x000000eff200e986 */ /* 0x0001e2000c10110c */
[----:B------:R-:W-:Y:S02]  /*aae0*/  ISETP.LT.OR P6, PT, R3, 0x2, !P4 ;  /* 0x000000020300780c */ /* 0x000fe400067c1670 */
[----:B0-----:R-:W-:-:S11]  /*aaf0*/  F2FP.SATFINITE.E4M3.F32.PACK_AB_MERGE_C R239, RZ, R123, RZ ;  /* 0x0000007bffef723e */ /* 0x001fd600048070ff */
[----:B------:R-:W0:Y:S02]  /*ab00*/  @!P6 LDC.64 R222, c[0x0][0x650] ;  /* 0x00019400ffdeeb82 */ /* 0x000e240000000a00 */
[----:B0-----:R-:W-:-:S05]  /*ab10*/  @!P6 IADD3 R222, P1, R158, R222, RZ ;  /* 0x000000de9edee210 */ /* 0x001fca0007f3e0ff */
[----:B------:R-:W-:-:S05]  /*ab20*/  @!P6 IMAD.X R223, R161, 0x1, R223, P1 ;  /* 0x00000001a1dfe824 */ /* 0x000fca00008e06df */
[----:B------:R0:W-:Y:S01]  /*ab30*/  @!P6 STG.E.U8 desc[UR12][R222.64+0x1], R245 ;  /* 0x000001f5de00e986 */ /* 0x0001e2000c10110c */
[----:B------:R-:W-:-:S03]  /*ab40*/  ISETP.LT.OR P6, PT, R3, 0x9, !P4 ;  /* 0x000000090300780c */ /* 0x000fc600067c1670 */
[----:B------:R-:W-:Y:S01]  /*ab50*/  @!P2 STG.E.U8 desc[UR12][R240.64], R247 ;  /* 0x000000f7f000a986 */ /* 0x000fe2000c10110c */
[----:B------:R-:W-:-:S03]  /*ab60*/  LOP3.LUT P2, RZ, R9, 0x400, RZ, 0xc0, !PT ;  /* 0x0000040009ff7812 */ /* 0x000fc6000784c0ff */
[----:B------:R1:W-:Y:S01]  /*ab70*/  @!P3 STG.E.U8 desc[UR12][R220.64+0x1], R239 ;  /* 0x000001efdc00b986 */ /* 0x0003e2000c10110c */
[----:B------:R-:W-:Y:S02]  /*ab80*/  LOP3.LUT P3, RZ, R9, 0x10, RZ, 0xc0, !PT ;  /* 0x0000001009ff7812 */ /* 0x000fe4000786c0ff */
[----:B0-----:R-:W-:-:S03]  /*ab90*/  F2FP.SATFINITE.E4M3.F32.PACK_AB_MERGE_C R223, RZ, R124, RZ ;  /* 0x0000007cffdf723e */ /* 0x001fc600048070ff */
[----:B------:R-:W0:Y:S01]  /*aba0*/  @!P6 LDC.64 R120, c[0x0][0x650] ;  /* 0x00019400ff78eb82 */ /* 0x000e220000000a00 */
[----:B-1----:R-:W-:Y:S02]  /*abb0*/  F2FP.SATFINITE.E4M3.F32.PACK_AB_MERGE_C R221, RZ, R125, RZ ;  /* 0x0000007dffdd723e */ /* 0x002fe400048070ff */
[----:B------:R-:W-:Y:S02]  /*abc0*/  F2FP.SATFINITE.E4M3.F32.PACK_AB_MERGE_C R239, RZ, R126, RZ ;  /* 0x0000007effef723e */ /* 0x000fe400048070ff */
[----:B0-----:R-:W-:-:S05]  /*abd0*/  @!P6 IADD3 R242, P1, R158, R120, RZ ;  /* 0x000000789ef2e210 */ /* 0x001fca0007f3e0ff */
[----:B------:R-:W-:-:S05]  /*abe0*/  @!P6 IMAD.X R243, R161, 0x1, R121, P1 ;  /* 0x00000001a1f3e824 */ /* 0x000fca00008e0679 */
[----:B------:R-:W-:Y:S01]  /*abf0*/  @!P6 STG.E.U8 desc[UR12][R242.64+0x8], R223 ;  /* 0x000008dff200e986 */ /* 0x000fe2000c10110c */
[----:B------:R-:W-:-:S13]  /*ac00*/  ISETP.LT.OR P6, PT, R3, 0xa, !P4 ;  /* 0x0000000a0300780c */ /* 0x000fda00067c1670 */
[----:B------:R-:W0:Y:S02]  /*ac10*/  @!P6 LDC.64 R120, c[0x0][0x650] ;  /* 0x00019400ff78eb82 */ /* 0x000e240000000a00 */
[----:B0-----:R-:W-:-:S05]  /*ac20*/  @!P6 IADD3 R122, P1, R158, R120, RZ ;  /* 0x000000789e7ae210 */ /* 0x001fca0007f3e0ff */
[----:B------:R-:W-:Y:S01]  /*ac30*/  @!P6 IMAD.X R123, R161, 0x1, R121, P1 ;  /* 0x00000001a17be824 */ /* 0x000fe200008e0679 */
[----:B------:R-:W-:-:S04]  /*ac40*/  LOP3.LUT P1, RZ, R9, 0x200, RZ, 0xc0, !PT ;  /* 0x0000020009ff7812 */ /* 0x000fc8000782c0ff */
[----:B------:R0:W-:Y:S04]  /*ac50*/  @!P6 STG.E.U8 desc[UR12][R122.64+0x9], R221 ;  /* 0x000009dd7a00e986 */ /* 0x0001e8000c10110c */
[----:B------:R-:W-:Y:S01]  /*ac60*/  @!P0 STG.E.U8 desc[UR12][R218.64+0x8], R239 ;  /* 0x000008efda008986 */ /* 0x000fe2000c10110c */
[----:B------:R-:W-:-:S03]  /*ac70*/  LOP3.LUT P0, RZ, R9, 0x8, RZ, 0xc0, !PT ;  /* 0x0000000809ff7812 */ /* 0x000fc6000780c0ff */
[----:B------:R1:W-:Y:S01]  /*ac80*/  @!P5 STG.E.U8 desc[UR12][R216.64+0x9], R127 ;  /* 0x0000097fd800d986 */ /* 0x0003e2000c10110c */
[----:B------:R-:W-:Y:S02]  /*ac90*/  ISETP.LT.OR P5, PT, R3, 0x11, !P4 ;  /* 0x000000110300780c */ /* 0x000fe400067a1670 */
[----:B0-----:R-:W-:Y:S02]  /*aca0*/  F2FP.SATFINITE.E4M3.F32.PACK_AB_MERGE_C R221, RZ, R128, RZ ;  /* 0x00000080ffdd723e */ /* 0x001fe400048070ff */
[----:B-1----:R-:W-:-:S09]  /*acb0*/  F2FP.SATFINITE.E4M3.F32.PACK_AB_MERGE_C R127, RZ, R130, RZ ;  /* 0x00000082ff7f723e */ /* 0x002fd200048070ff */
[----:B------:R-:W0:Y:S02]  /*acc0*/  @!P5 LDC.64 R120, c[0x0][0x650] ;  /* 0x00019400ff78db82 */ /* 0x000e240000000a00 */
[----:B0-----:R-:W-:-:S05]  /*acd0*/  @!P5 IADD3 R124, P6, R158, R120, RZ ;  /* 0x000000789e7cd210 */ /* 0x001fca0007fde0ff */
[----:B------:R-:W-:-:S05]  /*ace0*/  @!P5 IMAD.X R125, R161, 0x1, R121, P6 ;  /* 0x00000001a17dd824 */ /* 0x000fca00030e0679 */
[----:B------:R-:W-:Y:S01]  /*acf0*/  @!P5 STG.E.U8 desc[UR12][R124.64+0x10], R221 ;  /* 0x000010dd7c00d986 */ /* 0x000fe2000c10110c */
[----:B------:R-:W-:-:S13]  /*ad00*/  ISETP.LT.OR P5, PT, R3, 0x12, !P4 ;  /* 0x000000120300780c */ /* 0x000fda00067a1670 */
[----:B------:R-:W0:Y:S02]  /*ad10*/  @!P5 LDC.64 R120, c[0x0][0x650] ;  /* 0x00019400ff78db82 */ /* 0x000e240000000a00 */
[----:B0-----:R-:W-:-:S05]  /*ad20*/  @!P5 IADD3 R122, P6, R158, R120, RZ ;  /* 0x000000789e7ad210 */ /* 0x001fca0007fde0ff */
[----:B------:R-:W-:-:S05]  /*ad30*/  @!P5 IMAD.X R123, R161, 0x1, R121, P6 ;  /* 0x00000001a17bd824 */ /* 0x000fca00030e0679 */
[----:B------:R0:W-:Y:S01]  /*ad40*/  @!P5 STG.E.U8 desc[UR12][R122.64+0x11], R129 ;  /* 0x000011817a00d986 */ /* 0x0001e2000c10110c */
[----:B------:R-:W-:-:S03]  /*ad50*/  ISETP.LT.OR P5, PT, R3, 0x19, !P4 ;  /* 0x000000190300780c */ /* 0x000fc600067a1670 */
[----:B------:R1:W-:Y:S01]  /*ad60*/  @!P2 STG.E.U8 desc[UR12][R214.64+0x10], R127 ;  /* 0x0000107fd600a986 */ /* 0x0003e2000c10110c */
[----:B------:R-:W-:-:S03]  /*ad70*/  LOP3.LUT P2, RZ, R9, 0x100, RZ, 0xc0, !PT ;  /* 0x0000010009ff7812 */ /* 0x000fc6000784c0ff */
[----:B------:R-:W-:Y:S01]  /*ad80*/  @!P3 STG.E.U8 desc[UR12][R212.64+0x11], R131 ;  /* 0x00001183d400b986 */ /* 0x000fe2000c10110c */
[----:B------:R-:W-:Y:S02]  /*ad90*/  LOP3.LUT P3, RZ, R9, 0x4, RZ, 0xc0, !PT ;  /* 0x0000000409ff7812 */ /* 0x000fe4000786c0ff */
[----:B0-----:R-:W-:-:S03]  /*ada0*/  F2FP.SATFINITE.E4M3.F32.PACK_AB_MERGE_C R123, RZ, R132, RZ ;  /* 0x00000084ff7b723e */ /* 0x001fc600048070ff */
[----:B------:R-:W0:Y:S01]  /*adb0*/  @!P5 LDC.64 R120, c[0x0][0x650] ;  /* 0x00019400ff78db82 */ /* 0x000e220000000a00 */
[----:B-1----:R-:W-:Y:S02]  /*adc0*/  F2FP.SATFINITE.E4M3.F32.PACK_AB_MERGE_C R127, RZ, R134, RZ ;  /* 0x00000086ff7f723e */ /* 0x002fe400048070ff */
[----:B0-----:R-:W-:-:S05]  /*add0*/  @!P5 IADD3 R124, P6, R158, R120, RZ ;  /* 0x000000789e7cd210 */ /* 0x001fca0007fde0ff */
[----:B------:R-:W-:-:S05]  /*ade0*/  @!P5 IMAD.X R125, R161, 0x1, R121, P6 ;  /* 0x00000001a17dd824 */ /* 0x000fca00030e0679 */
[----:B------:R0:W-:Y:S01]  /*adf0*/  @!P5 STG.E.U8 desc[UR12][R124.64+0x18], R123 ;  /* 0x0000187b7c00d986 */ /* 0x0001e2000c10110c */
[----:B------:R-:W-:Y:S02]  /*ae00*/  ISETP.LT.OR P5, PT, R3, 0x1a, !P4 ;  /* 0x0000001a0300780c */ /* 0x000fe400067a1670 */
[----:B0-----:R-:W-:-:S11]  /*ae10*/  F2FP.SATFINITE.E4M3.F32.PACK_AB_MERGE_C R125, RZ, R136, RZ ;  /* 0x00000088ff7d723e */ /* 0x001fd600048070ff */
[----:B------:R-:W0:Y:S02]  /*ae20*/  @!P5 LDC.64 R120, c[0x0][0x650] ;  /* 0x00019400ff78db82 */ /* 0x000e240000000a00 */
[----:B0-----:R-:W-:-:S05]  /*ae30*/  @!P5 IADD3 R120, P6, R158, R120, RZ ;  /* 0x000000789e78d210 */ /* 0x001fca0007fde0ff */
[----:B------:R-:W-:-:S05]  /*ae40*/  @!P5 IMAD.X R121, R161, 0x1, R121, P6 ;  /* 0x00000001a179d824 */ /* 0x000fca00030e0679 */
[----:B------:R-:W-:Y:S01]  /*ae50*/  @!P5 STG.E.U8 desc[UR12][R120.64+0x19], R133 ;  /* 0x000019857800d986 */ /* 0x000fe2000c10110c */
[----:B------:R-:W-:-:S03]  /*ae60*/  ISETP.LT.OR P5, PT, R3, 0x21, !P4 ;  /* 0x000000210300780c */ /* 0x000fc600067a1670 */
[----:B------:R0:W-:Y:S01]  /*ae70*/  @!P1 STG.E.U8 desc[UR12][R210.64+0x18], R127 ;  /* 0x0000187fd2009986 */ /* 0x0001e2000c10110c */
[----:B------:R-:W-:-:S03]  /*ae80*/  LOP3.LUT P1, RZ, R9, 0x80, RZ, 0xc0, !PT ;  /* 0x0000008009ff7812 */ /* 0x000fc6000782c0ff */
[----:B------:R-:W-:Y:S01]  /*ae90*/  @!P0 STG.E.U8 desc[UR12][R208.64+0x19], R135 ;  /* 0x00001987d0008986 */ /* 0x000fe2000c10110c */
[----:B------:R-:W-:-:S05]  /*aea0*/  LOP3.LUT P0, RZ, R9, 0x2, RZ, 0xc0, !PT ;  /* 0x0000000209ff7812 */ /* 0x000fca000780c0ff */
[----:B------:R-:W1:Y:S01]  /*aeb0*/  @!P5 LDC.64 R122, c[0x0][0x650] ;  /* 0x00019400ff7adb82 */ /* 0x000e620000000a00 */
[----:B0-----:R-:W-:Y:S02]  /*aec0*/  F2FP.SATFINITE.E4M3.F32.PACK_AB_MERGE_C R127, RZ, R138, RZ ;  /* 0x0000008aff7f723e */ /* 0x001fe400048070ff */
[----:B-1----:R-:W-:-:S05]  /*aed0*/  @!P5 IADD3 R122, P6, R158, R122, RZ ;  /* 0x0000007a9e7ad210 */ /* 0x002fca0007fde0ff */
        /* <DEDUP_REMOVED lines=25> */
[----:B------:R-:W-:Y:S01]  /*b070*/  @!P1 STG.E.U8 desc[UR12][R202.64+0x28], R127 ;  /* 0x0000287fca009986 */ /* 0x000fe2000c10110c */
[----:B------:R-:W-:-:S03]  /*b080*/  LOP3.LUT P1, RZ, R0, 0x40000000, RZ, 0xc0, !PT ;  /* 0x4000000000ff7812 */ /* 0x000fc6000782c0ff */
[----:B------:R-:W-:Y:S01]  /*b090*/  @!P0 STG.E.U8 desc[UR12][R200.64+0x29], R143 ;  /* 0x0000298fc8008986 */ /* 0x000fe2000c10110c */
[----:B------:R-:W-:Y:S02]  /*b0a0*/  LOP3.LUT P0, RZ, R9, 0x20, RZ, 0xc0, !PT ;  /* 0x0000002009ff7812 */ /* 0x000fe4000780c0ff */
[----:B------:R-:W-:-:S03]  /*b0b0*/  F2FP.SATFINITE.E4M3.F32.PACK_AB_MERGE_C R9, RZ, R144, RZ ;  /* 0x00000090ff09723e */ /* 0x000fc600048070ff */
[----:B------:R-:W0:Y:S02]  /*b0c0*/  @!P5 LDC.64 R122, c[0x0][0x650] ;  /* 0x00019400ff7adb82 */ /* 0x000e240000000a00 */
        /* <DEDUP_REMOVED lines=9> */
[C---:B------:R-:W-:Y:S02]  /*b160*/  ISETP.LT.OR P5, PT, R3.reuse, 0x39, !P4 ;  /* 0x000000390300780c */ /* 0x040fe400067a1670 */
[----:B------:R-:W-:Y:S01]  /*b170*/  ISETP.LT.OR P4, PT, R3, 0x3a, !P4 ;  /* 0x0000003a0300780c */ /* 0x000fe20006781670 */
[----:B------:R0:W-:Y:S01]  /*b180*/  @!P2 STG.E.U8 desc[UR12][R198.64+0x30], R125 ;  /* 0x0000307dc600a986 */ /* 0x0001e2000c10110c */
[----:B------:R-:W-:-:S03]  /*b190*/  LOP3.LUT P2, RZ, R0, 0x10000000, RZ, 0xc0, !PT ;  /* 0x1000000000ff7812 */ /* 0x000fc6000784c0ff */
[----:B------:R-:W-:Y:S01]  /*b1a0*/  @!P3 STG.E.U8 desc[UR12][R196.64+0x31], R147 ;  /* 0x00003193c400b986 */ /* 0x000fe2000c10110c */
[C---:B------:R-:W-:Y:S02]  /*b1b0*/  LOP3.LUT P3, RZ, R0.reuse, 0x8000, RZ, 0xc0, !PT ;  /* 0x0000800000ff7812 */ /* 0x040fe4000786c0ff */
[----:B------:R-:W-:Y:S02]  /*b1c0*/  P2R R124, PR, RZ, 0x4 ;  /* 0x00000004ff7c7803 */ /* 0x000fe40000000000 */
[----:B------:R-:W-:Y:S01]  /*b1d0*/  LOP3.LUT P2, RZ, R0, 0x4000, RZ, 0xc0, !PT ;  /* 0x0000400000ff7812 */ /* 0x000fe2000784c0ff */
[----:B------:R-:W1:Y:S01]  /*b1e0*/  @!P5 LDC.64 R122, c[0x0][0x650] ;  /* 0x00019400ff7adb82 */ /* 0x000e620000000a00 */
[----:B0-----:R-:W-:-:S07]  /*b1f0*/  F2FP.SATFINITE.E4M3.F32.PACK_AB_MERGE_C R125, RZ, R150, RZ ;  /* 0x00000096ff7d723e */ /* 0x001fce00048070ff */
[----:B------:R-:W0:Y:S01]  /*b200*/  @!P4 LDC.64 R120, c[0x0][0x650] ;  /* 0x00019400ff78cb82 */ /* 0x000e220000000a00 */
[----:B-1----:R-:W-:-:S05]  /*b210*/  @!P5 IADD3 R122, P6, R158, R122, RZ ;  /* 0x0000007a9e7ad210 */ /* 0x002fca0007fde0ff */
[----:B------:R-:W-:Y:S01]  /*b220*/  @!P5 IMAD.X R123, R161, 0x1, R123, P6 ;  /* 0x00000001a17bd824 */ /* 0x000fe200030e067b */
[----:B------:R-:W-:-:S04]  /*b230*/  LOP3.LUT P6, RZ, R0, 0x2000, RZ, 0xc0, !PT ;  /* 0x0000200000ff7812 */ /* 0x000fc800078cc0ff */
[----:B------:R1:W-:Y:S01]  /*b240*/  @!P5 STG.E.U8 desc[UR12][R122.64+0x38], R9 ;  /* 0x000038097a00d986 */ /* 0x0003e2000c10110c */
[----:B0-----:R-:W-:-:S05]  /*b250*/  @!P4 IADD3 R120, P5, R158, R120, RZ ;  /* 0x000000789e78c210 */ /* 0x001fca0007fbe0ff */
[----:B------:R-:W-:Y:S01]  /*b260*/  @!P4 IMAD.X R121, R161, 0x1, R121, P5 ;  /* 0x00000001a179c824 */ /* 0x000fe200028e0679 */
[----:B------:R-:W-:-:S04]  /*b270*/  LOP3.LUT P5, RZ, R0, 0x20000000, RZ, 0xc0, !PT ;  /* 0x2000000000ff7812 */ /* 0x000fc800078ac0ff */
[----:B------:R0:W-:Y:S01]  /*b280*/  @!P4 STG.E.U8 desc[UR12][R120.64+0x39], R149 ;  /* 0x000039957800c986 */ /* 0x0001e2000c10110c */
[----:B-1----:R-:W-:Y:S01]  /*b290*/  F2FP.SATFINITE.E4M3.F32.PACK_AB_MERGE_C R9, RZ, R88, RZ ;  /* 0x00000058ff09723e */ /* 0x002fe200048070ff */
[----:B------:R-:W1:Y:S01]  /*b2a0*/  @!P2 LDC.64 R122, c[0x0][0x650] ;  /* 0x00019400ff7aab82 */ /* 0x000e620000000a00 */
[C---:B------:R-:W-:Y:S01]  /*b2b0*/  LOP3.LUT P4, RZ, R0.reuse, 0x80000000, RZ, 0xc0, !PT ;  /* 0x8000000000ff7812 */ /* 0x040fe2000788c0ff */
[----:B------:R-:W-:Y:S01]  /*b2c0*/  @!P0 STG.E.U8 desc[UR12][R194.64+0x38], R125 ;  /* 0x0000387dc2008986 */ /* 0x000fe2000c10110c */
[----:B------:R-:W-:Y:S02]  /*b2d0*/  LOP3.LUT P0, RZ, R0, 0x8000000, RZ, 0xc0, !PT ;  /* 0x0800000000ff7812 */ /* 0x000fe4000780c0ff */
[----:B0-----:R-:W-:-:S03]  /*b2e0*/  F2FP.SATFINITE.E4M3.F32.PACK_AB_MERGE_C R121, RZ, R89, RZ ;  /* 0x00000059ff79723e */ /* 0x001fc600048070ff */
[----:B------:R-:W0:Y:S06]  /*b2f0*/  @!P3 LDC.64 R88, c[0x0][0x650] ;  /* 0x00019400ff58bb82 */ /* 0x000e2c0000000a00 */
[----:B------:R-:W-:Y:S04]  /*b300*/  @!P4 STG.E.U8 desc[UR12][R192.64+0x39], R151 ;  /* 0x00003997c000c986 */ /* 0x000fe8000c10110c */
[----:B------:R2:W-:Y:S01]  /*b310*/  @!P1 STG.E.U8 desc[UR12][R190.64], R9 ;  /* 0x00000009be009986 */ /* 0x0005e2000c10110c */
[----:B------:R-:W-:-:S03]  /*b320*/  LOP3.LUT P1, RZ, R0, 0x1000, RZ, 0xc0, !PT ;  /* 0x0000100000ff7812 */ /* 0x000fc6000782c0ff */
[----:B------:R-:W-:Y:S01]  /*b330*/  @!P5 STG.E.U8 desc[UR12][R188.64+0x1], R121 ;  /* 0x00000179bc00d986 */ /* 0x000fe2000c10110c */
[----:B------:R-:W-:Y:S02]  /*b340*/  LOP3.LUT P5, RZ, R0, 0x2000000, RZ, 0xc0, !PT ;  /* 0x0200000000ff7812 */ /* 0x000fe400078ac0ff */
[----:B--2---:R-:W-:Y:S02]  /*b350*/  F2FP.SATFINITE.E4M3.F32.PACK_AB_MERGE_C R9, RZ, R92, RZ ;  /* 0x0000005cff09723e */ /* 0x004fe400048070ff */
[----:B0-----:R-:W-:Y:S02]  /*b360*/  @!P3 IADD3 R88, P4, R11, R88, RZ ;  /* 0x000000580b58b210 */ /* 0x001fe40007f9e0ff */
[----:B------:R-:W-:-:S03]  /*b370*/  F2FP.SATFINITE.E4M3.F32.PACK_AB_MERGE_C R11, RZ, R90, RZ ;  /* 0x0000005aff0b723e */ /* 0x000fc600048070ff */
[----:B------:R-:W-:Y:S01]  /*b380*/  @!P3 IMAD.X R89, R12, 0x1, R89, P4 ;  /* 0x000000010c59b824 */ /* 0x000fe200020e0659 */
[----:B-1----:R-:W-:-:S04]  /*b390*/  @!P2 IADD3 R12, P4, R13, R122, RZ ;  /* 0x0000007a0d0ca210 */ /* 0x002fc80007f9e0ff */
[----:B------:R0:W-:Y:S01]  /*b3a0*/  @!P3 STG.E.U8 desc[UR12][R88.64], R11 ;  /* 0x0000000b5800b986 */ /* 0x0001e2000c10110c */
[----:B------:R-:W-:Y:S01]  /*b3b0*/  @!P2 IMAD.X R13, R14, 0x1, R123, P4 ;  /* 0x000000010e0da824 */ /* 0x000fe200020e067b */
[----:B------:R-:W-:Y:S02]  /*b3c0*/  LOP3.LUT P4, RZ, R0, 0x4000, RZ, 0xc0, !PT ;  /* 0x0000400000ff7812 */ /* 0x000fe4000788c0ff */
[----:B------:R-:W-:Y:S02]  /*b3d0*/  ISETP.NE.AND P2, PT, R124, RZ, PT ;  /* 0x000000ff7c00720c */ /* 0x000fe40003f45270 */
[----:B------:R-:W-:Y:S01]  /*b3e0*/  LOP3.LUT P3, RZ, R0, 0x400, RZ, 0xc0, !PT ;  /* 0x0000040000ff7812 */ /* 0x000fe2000786c0ff */
[----:B0-----:R-:W0:Y:S01]  /*b3f0*/  @!P6 LDC.64 R88, c[0x0][0x650] ;  /* 0x00019400ff58eb82 */ /* 0x001e220000000a00 */
[----:B------:R-:W-:-:S07]  /*b400*/  F2FP.SATFINITE.E4M3.F32.PACK_AB_MERGE_C R11, RZ, R94, RZ ;  /* 0x0000005eff0b723e */ /* 0x000fce00048070ff */
[----:B------:R1:W-:Y:S04]  /*b410*/  @!P4 STG.E.U8 desc[UR12][R12.64+0x1], R91 ;  /* 0x0000015b0c00c986 */ /* 0x0003e8000c10110c */
[----:B------:R2:W-:Y:S01]  /*b420*/  @!P2 STG.E.U8 desc[UR12][R186.64+0x8], R9 ;  /* 0x00000809ba00a986 */ /* 0x0005e2000c10110c */
[----:B------:R-:W-:-:S03]  /*b430*/  LOP3.LUT P2, RZ, R0, 0x200, RZ, 0xc0, !PT ;  /* 0x0000020000ff7812 */ /* 0x000fc6000784c0ff */
[----:B------:R-:W-:Y:S01]  /*b440*/  @!P0 STG.E.U8 desc[UR12][R184.64+0x9], R93 ;  /* 0x0000095db8008986 */ /* 0x000fe2000c10110c */
[----:B------:R-:W-:Y:S01]  /*b450*/  LOP3.LUT P0, RZ, R0, 0x1000000, RZ, 0xc0, !PT ;  /* 0x0100000000ff7812 */ /* 0x000fe2000780c0ff */
[----:B-1----:R-:W1:Y:S01]  /*b460*/  @!P1 LDC.64 R12, c[0x0][0x650] ;  /* 0x00019400ff0c9b82 */ /* 0x002e620000000a00 */
[----:B--2---:R-:W-:Y:S02]  /*b470*/  F2FP.SATFINITE.E4M3.F32.PACK_AB_MERGE_C R9, RZ, R96, RZ ;  /* 0x00000060ff09723e */ /* 0x004fe400048070ff */
[----:B0-----:R-:W-:-:S05]  /*b480*/  @!P6 IADD3 R14, P4, R15, R88, RZ ;  /* 0x000000580f0ee210 */ /* 0x001fca0007f9e0ff */
[----:B------:R-:W-:-:S05]  /*b490*/  @!P6 IMAD.X R15, R16, 0x1, R89, P4 ;  /* 0x00000001100fe824 */ /* 0x000fca00020e0659 */
[----:B------:R0:W-:Y:S01]  /*b4a0*/  @!P6 STG.E.U8 desc[UR12][R14.64+0x8], R11 ;  /* 0x0000080b0e00e986 */ /* 0x0001e2000c10110c */
[----:B------:R-:W-:Y:S02]  /*b4b0*/  LOP3.LUT P6, RZ, R0, 0x800000, RZ, 0xc0, !PT ;  /* 0x0080000000ff7812 */ /* 0x000fe400078cc0ff */
[----:B-1----:R-:W-:-:S05]  /*b4c0*/  @!P1 IADD3 R12, P4, R17, R12, RZ ;  /* 0x0000000c110c9210 */ /* 0x002fca0007f9e0ff */
[----:B------:R-:W-:Y:S01]  /*b4d0*/  @!P1 IMAD.X R13, R18, 0x1, R13, P4 ;  /* 0x00000001120d9824 */ /* 0x000fe200020e060d */
[----:B------:R-:W-:Y:S01]  /*b4e0*/  LOP3.LUT P4, RZ, R0, 0x4000000, RZ, 0xc0, !PT ;  /* 0x0400000000ff7812 */ /* 0x000fe2000788c0ff */
[----:B0-----:R-:W0:Y:S01]  /*b4f0*/  @!P3 LDC.64 R14, c[0x0][0x650] ;  /* 0x00019400ff0ebb82 */ /* 0x001e220000000a00 */
[----:B------:R-:W-:Y:S02]  /*b500*/  F2FP.SATFINITE.E4M3.F32.PACK_AB_MERGE_C R11, RZ, R98, RZ ;  /* 0x00000062ff0b723e */ /* 0x000fe400048070ff */
[----:B------:R1:W-:Y:S01]  /*b510*/  @!P1 STG.E.U8 desc[UR12][R12.64+0x9], R95 ;  /* 0x0000095f0c009986 */ /* 0x0003e2000c10110c */
[----:B------:R-:W-:-:S08]  /*b520*/  ISETP.NE.AND P1, PT, R238, RZ, PT ;  /* 0x000000ffee00720c */ /* 0x000fd00003f25270 */
[----:B------:R2:W-:Y:S01]  /*b530*/  @!P4 STG.E.U8 desc[UR12][R182.64+0x10], R9 ;  /* 0x00001009b600c986 */ /* 0x0005e2000c10110c */
[----:B-1----:R-:W1:Y:S03]  /*b540*/  @!P2 LDC.64 R12, c[0x0][0x650] ;  /* 0x00019400ff0cab82 */ /* 0x002e660000000a00 */
[----:B------:R-:W-:Y:S01]  /*b550*/  @!P5 STG.E.U8 desc[UR12][R180.64+0x11], R97 ;  /* 0x00001161b400d986 */ /* 0x000fe2000c10110c */
[----:B------:R-:W-:Y:S02]  /*b560*/  LOP3.LUT P5, RZ, R0, 0x400000, RZ, 0xc0, !PT ;  /* 0x0040000000ff7812 */ /* 0x000fe400078ac0ff */
[----:B0-----:R-:W-:Y:S02]  /*b570*/  @!P3 IADD3 R14, P4, R19, R14, RZ ;  /* 0x0000000e130eb210 */ /* 0x001fe40007f9e0ff */
[----:B--2---:R-:W-:Y:S01]  /*b580*/  F2FP.SATFINITE.E4M3.F32.PACK_AB_MERGE_C R9, RZ, R100, RZ ;  /* 0x00000064ff09723e */ /* 0x004fe200048070ff */
[----:B------:R-:W0:Y:S02]  /*b590*/  @!P1 LDC.64 R18, c[0x0][0x650] ;  /* 0x00019400ff129b82 */ /* 0x000e240000000a00 */
[----:B------:R-:W-:-:S05]  /*b5a0*/  @!P3 IMAD.X R15, R20, 0x1, R15, P4 ;  /* 0x00000001140fb824 */ /* 0x000fca00020e060f */
[----:B------:R2:W-:Y:S01]  /*b5b0*/  @!P3 STG.E.U8 desc[UR12][R14.64+0x10], R11 ;  /* 0x0000100b0e00b986 */ /* 0x0005e2000c10110c */
[----:B------:R-:W-:Y:S02]  /*b5c0*/  LOP3.LUT P3, RZ, R0, 0x200000, RZ, 0xc0, !PT ;  /* 0x0020000000ff7812 */ /* 0x000fe4000786c0ff */
[----:B-1----:R-:W-:-:S05]  /*b5d0*/  @!P2 IADD3 R12, P4, R21, R12, RZ ;  /* 0x0000000c150ca210 */ /* 0x002fca0007f9e0ff */
[----:B------:R-:W-:Y:S01]  /*b5e0*/  @!P2 IMAD.X R13, R22, 0x1, R13, P4 ;  /* 0x00000001160da824 */ /* 0x000fe200020e060d */
[----:B------:R-:W-:Y:S02]  /*b5f0*/  ISETP.NE.AND P2, PT, R235, RZ, PT ;  /* 0x000000ffeb00720c */ /* 0x000fe40003f45270 */
[----:B--2---:R-:W-:Y:S02]  /*b600*/  F2FP.SATFINITE.E4M3.F32.PACK_AB_MERGE_C R11, RZ, R102, RZ ;  /* 0x00000066ff0b723e */ /* 0x004fe400048070ff */
[----:B------:R-:W-:-:S13]  /*b610*/  ISETP.LT.OR P4, PT, R3, 0x12, !P2 ;  /* 0x000000120300780c */ /* 0x000fda0005781670 */
[----:B------:R-:W-:Y:S04]  /*b620*/  @!P4 STG.E.U8 desc[UR12][R12.64+0x11], R99 ;  /* 0x000011630c00c986 */ /* 0x000fe8000c10110c */
[----:B------:R1:W-:Y:S01]  /*b630*/  @!P0 STG.E.U8 desc[UR12][R178.64+0x18], R9 ;  /* 0x00001809b2008986 */ /* 0x0003e2000c10110c */
[----:B------:R-:W-:-:S03]  /*b640*/  ISETP.LT.OR P0, PT, R3, 0x19, !P2 ;  /* 0x000000190300780c */ /* 0x000fc60005701670 */
[----:B------:R-:W-:Y:S01]  /*b650*/  @!P6 STG.E.U8 desc[UR12][R176.64+0x19], R101 ;  /* 0x00001965b000e986 */ /* 0x000fe2000c10110c */
[----:B------:R-:W-:Y:S02]  /*b660*/  LOP3.LUT P6, RZ, R0, 0x100000, RZ, 0xc0, !PT ;  /* 0x0010000000ff7812 */ /* 0x000fe400078cc0ff */
[----:B-1----:R-:W-:-:S07]  /*b670*/  F2FP.SATFINITE.E4M3.F32.PACK_AB_MERGE_C R9, RZ, R104, RZ ;  /* 0x00000068ff09723e */ /* 0x002fce00048070ff */
[----:B------:R-:W1:Y:S02]  /*b680*/  @!P0 LDC.64 R14, c[0x0][0x650] ;  /* 0x00019400ff0e8b82 */ /* 0x000e640000000a00 */
[----:B-1----:R-:W-:-:S05]  /*b690*/  @!P0 IADD3 R14, P4, R23, R14, RZ ;  /* 0x0000000e170e8210 */ /* 0x002fca0007f9e0ff */
[----:B------:R-:W-:Y:S01]  /*b6a0*/  @!P0 IMAD.X R15, R152, 0x1, R15, P4 ;  /* 0x00000001980f8824 */ /* 0x000fe200020e060f */
[C---:B------:R-:W-:Y:S02]  /*b6b0*/  ISETP.LT.OR P0, PT, R3.reuse, 0x1a, !P2 ;  /* 0x0000001a0300780c */ /* 0x040fe40005701670 */
[----:B------:R-:W-:-:S11]  /*b6c0*/  ISETP.LT.OR P4, PT, R3, 0x19, !P2 ;  /* 0x000000190300780c */ /* 0x000fd60005781670 */
[----:B------:R-:W1:Y:S02]  /*b6d0*/  @!P0 LDC.64 R12, c[0x0][0x650] ;  /* 0x00019400ff0c8b82 */ /* 0x000e640000000a00 */
[----:B------:R2:W-:Y:S02]  /*b6e0*/  @!P4 STG.E.U8 desc[UR12][R14.64+0x18], R11 ;  /* 0x0000180b0e00c986 */ /* 0x0005e4000c10110c */
[----:B--2---:R-:W-:Y:S02]  /*b6f0*/  F2FP.SATFINITE.E4M3.F32.PACK_AB_MERGE_C R11, RZ, R106, RZ ;  /* 0x0000006aff0b723e */ /* 0x004fe400048070ff */
[----:B-1----:R-:W-:-:S05]  /*b700*/  @!P0 IADD3 R12, P4, R153, R12, RZ ;  /* 0x0000000c990c8210 */ /* 0x002fca0007f9e0ff */
[----:B------:R-:W-:Y:S01]  /*b710*/  @!P0 IMAD.X R13, R154, 0x1, R13, P4 ;  /* 0x000000019a0d8824 */ /* 0x000fe200020e060d */
[----:B------:R-:W-:Y:S02]  /*b720*/  ISETP.LT.OR P4, PT, R3, 0x1a, !P2 ;  /* 0x0000001a0300780c */ /* 0x000fe40005781670 */
[----:B------:R-:W-:-:S11]  /*b730*/  ISETP.NE.AND P0, PT, R234, RZ, PT ;  /* 0x000000ffea00720c */ /* 0x000fd60003f05270 */
[----:B------:R-:W-:Y:S02]  /*b740*/  @!P4 STG.E.U8 desc[UR12][R12.64+0x19], R103 ;  /* 0x000019670c00c986 */ /* 0x000fe4000c10110c */
[----:B------:R-:W1:Y:S02]  /*b750*/  @!P0 LDC.64 R16, c[0x0][0x650] ;  /* 0x00019400ff108b82 */ /* 0x000e640000000a00 */
[----:B------:R2:W-:Y:S01]  /*b760*/  @!P5 STG.E.U8 desc[UR12][R174.64+0x20], R9 ;  /* 0x00002009ae00d986 */ /* 0x0005e2000c10110c */
[----:B------:R-:W-:-:S03]  /*b770*/  ISETP.LT.OR P5, PT, R3, 0x21, !P2 ;  /* 0x000000210300780c */ /* 0x000fc600057a1670 */
[----:B------:R-:W-:Y:S01]  /*b780*/  @!P3 STG.E.U8 desc[UR12][R172.64+0x21], R105 ;  /* 0x00002169ac00b986 */ /* 0x000fe2000c10110c */
[----:B------:R-:W-:Y:S02]  /*b790*/  ISETP.LT.OR P3, PT, R3, 0x22, !P2 ;  /* 0x000000220300780c */ /* 0x000fe40005761670 */
[----:B--2---:R-:W-:-:S07]  /*b7a0*/  F2FP.SATFINITE.E4M3.F32.PACK_AB_MERGE_C R9, RZ, R108, RZ ;  /* 0x0000006cff09723e */ /* 0x004fce00048070ff */
[----:B------:R-:W2:Y:S08]  /*b7b0*/  @!P5 LDC.64 R14, c[0x0][0x650] ;  /* 0x00019400ff0edb82 */ /* 0x000eb00000000a00 */
[----:B------:R-:W3:Y:S01]  /*b7c0*/  @!P3 LDC.64 R12, c[0x0][0x650] ;  /* 0x00019400ff0cbb82 */ /* 0x000ee20000000a00 */
[----:B--2---:R-:W-:-:S05]  /*b7d0*/  @!P5 IADD3 R14, P4, R155, R14, RZ ;  /* 0x0000000e9b0ed210 */ /* 0x004fca0007f9e0ff */
[----:B------:R-:W-:Y:S01]  /*b7e0*/  @!P5 IMAD.X R15, R224, 0x1, R15, P4 ;  /* 0x00000001e00fd824 */ /* 0x000fe200020e060f */
[----:B---3--:R-:W-:-:S04]  /*b7f0*/  @!P3 IADD3 R12, P4, R225, R12, RZ ;  /* 0x0000000ce10cb210 */ /* 0x008fc80007f9e0ff */
[----:B------:R2:W-:Y:S01]  /*b800*/  @!P5 STG.E.U8 desc[UR12][R14.64+0x20], R11 ;  /* 0x0000200b0e00d986 */ /* 0x0005e2000c10110c */
[----:B------:R-:W-:Y:S01]  /*b810*/  LOP3.LUT P5, RZ, R0, 0x20000, RZ, 0xc0, !PT ;  /* 0x0002000000ff7812 */ /* 0x000fe200078ac0ff */
[----:B------:R-:W-:Y:S01]  /*b820*/  @!P3 IMAD.X R13, R226, 0x1, R13, P4 ;  /* 0x00000001e20db824 */ /* 0x000fe200020e060d */
[----:B------:R-:W-:-:S04]  /*b830*/  LOP3.LUT P4, RZ, R0, 0x80000, RZ, 0xc0, !PT ;  /* 0x0008000000ff7812 */ /* 0x000fc8000788c0ff */
[----:B------:R3:W-:Y:S01]  /*b840*/  @!P3 STG.E.U8 desc[UR12][R12.64+0x21], R107 ;  /* 0x0000216b0c00b986 */ /* 0x0007e2000c10110c */
[----:B------:R-:W-:-:S03]  /*b850*/  ISETP.NE.AND P3, PT, R231, RZ, PT ;  /* 0x000000ffe700720c */ /* 0x000fc60003f65270 */
[----:B------:R4:W-:Y:S01]  /*b860*/  @!P6 STG.E.U8 desc[UR12][R170.64+0x28], R9 ;  /* 0x00002809aa00e986 */ /* 0x0009e2000c10110c */
[----:B------:R-:W-:Y:S02]  /*b870*/  ISETP.LT.OR P6, PT, R3, 0x29, !P2 ;  /* 0x000000290300780c */ /* 0x000fe400057c1670 */
[----:B--2---:R-:W-:Y:S02]  /*b880*/  F2FP.SATFINITE.E4M3.F32.PACK_AB_MERGE_C R11, RZ, R110, RZ ;  /* 0x0000006eff0b723e */ /* 0x004fe400048070ff */
[----:B------:R-:W-:Y:S05]  /*b890*/  @!P4 STG.E.U8 desc[UR12][R168.64+0x29], R109 ;  /* 0x0000296da800c986 */ /* 0x000fea000c10110c */
[----:B---3--:R-:W2:Y:S01]  /*b8a0*/  @!P3 LDC.64 R12, c[0x0][0x650] ;  /* 0x00019400ff0cbb82 */ /* 0x008ea20000000a00 */
[----:B----4-:R-:W-:-:S07]  /*b8b0*/  F2FP.SATFINITE.E4M3.F32.PACK_AB_MERGE_C R9, RZ, R112, RZ ;  /* 0x00000070ff09723e */ /* 0x010fce00048070ff */
[----:B------:R-:W3:Y:S02]  /*b8c0*/  @!P6 LDC.64 R14, c[0x0][0x650] ;  /* 0x00019400ff0eeb82 */ /* 0x000ee40000000a00 */
[----:B---3--:R-:W-:-:S05]  /*b8d0*/  @!P6 IADD3 R14, P4, R227, R14, RZ ;  /* 0x0000000ee30ee210 */ /* 0x008fca0007f9e0ff */
[----:B------:R-:W-:Y:S01]  /*b8e0*/  @!P6 IMAD.X R15, R228, 0x1, R15, P4 ;  /* 0x00000001e40fe824 */ /* 0x000fe200020e060f */
[----:B--2---:R-:W-:-:S04]  /*b8f0*/  @!P3 IADD3 R12, P4, R229, R12, RZ ;  /* 0x0000000ce50cb210 */ /* 0x004fc80007f9e0ff */
[----:B------:R2:W-:Y:S01]  /*b900*/  @!P6 STG.E.U8 desc[UR12][R14.64+0x28], R11 ;  /* 0x0000280b0e00e986 */ /* 0x0005e2000c10110c */
[----:B------:R-:W-:Y:S01]  /*b910*/  @!P3 IMAD.X R13, R230, 0x1, R13, P4 ;  /* 0x00000001e60db824 */ /* 0x000fe200020e060d */
[----:B------:R-:W-:Y:S02]  /*b920*/  ISETP.LT.OR P4, PT, R3, 0x2a, !P2 ;  /* 0x0000002a0300780c */ /* 0x000fe40005781670 */
[----:B------:R-:W-:Y:S02]  /*b930*/  ISETP.NE.AND P3, PT, R10, RZ, PT ;  /* 0x000000ff0a00720c */ /* 0x000fe40003f65270 */
[----:B------:R-:W-:Y:S02]  /*b940*/  LOP3.LUT P6, RZ, R0, 0x10000, RZ, 0xc0, !PT ;  /* 0x0001000000ff7812 */ /* 0x000fe400078cc0ff */
[----:B--2---:R-:W-:-:S07]  /*b950*/  F2FP.SATFINITE.E4M3.F32.PACK_AB_MERGE_C R15, RZ, R114, RZ ;  /* 0x00000072ff0f723e */ /* 0x004fce00048070ff */
[----:B------:R0:W-:Y:S01]  /*b960*/  @!P4 STG.E.U8 desc[UR12][R12.64+0x29], R111 ;  /* 0x0000296f0c00c986 */ /* 0x0001e2000c10110c */
[C---:B------:R-:W-:Y:S02]  /*b970*/  ISETP.LT.OR P4, PT, R3.reuse, 0x31, !P3 ;  /* 0x000000310300780c */ /* 0x040fe40005f81670 */
[----:B------:R-:W-:-:S11]  /*b980*/  ISETP.LT.OR P3, PT, R3, 0x3a, !P3 ;  /* 0x0000003a0300780c */ /* 0x000fd60005f61670 */
[----:B------:R2:W-:Y:S01]  /*b990*/  @!P4 STG.E.U8 desc[UR12][R166.64+0x30], R9 ;  /* 0x00003009a600c986 */ /* 0x0005e2000c10110c */
[----:B-1----:R-:W-:-:S03]  /*b9a0*/  @!P0 IADD3 R10, P4, R233, R16, RZ ;  /* 0x00000010e90a8210 */ /* 0x002fc60007f9e0ff */
[----:B------:R-:W-:Y:S01]  /*b9b0*/  @!P5 STG.E.U8 desc[UR12][R164.64+0x31], R113 ;  /* 0x00003171a400d986 */ /* 0x000fe2000c10110c */
[----:B------:R-:W-:Y:S01]  /*b9c0*/  ISETP.LT.OR P5, PT, R3, 0x39, !P2 ;  /* 0x000000390300780c */ /* 0x000fe200057a1670 */
[----:B------:R-:W-:Y:S01]  /*b9d0*/  @!P0 IMAD.X R11, R232, 0x1, R17, P4 ;  /* 0x00000001e80b8824 */ /* 0x000fe200020e0611 */
[----:B0-----:R-:W-:Y:S01]  /*b9e0*/  @!P1 IADD3 R12, P4, R237, R18, RZ ;  /* 0x00000012ed0c9210 */ /* 0x001fe20007f9e0ff */
[----:B------:R-:W0:Y:S01]  /*b9f0*/  @!P3 LDC.64 R16, c[0x0][0x650] ;  /* 0x00019400ff10bb82 */ /* 0x000e220000000a00 */
[----:B------:R-:W-:Y:S02]  /*ba00*/  ISETP.LT.OR P2, PT, R3, 0x3a, !P2 ;  /* 0x0000003a0300780c */ /* 0x000fe40005741670 */
[----:B------:R-:W-:Y:S01]  /*ba10*/  @!P0 STG.E.U8 desc[UR12][R10.64+0x30], R15 ;  /* 0x0000300f0a008986 */ /* 0x000fe2000c10110c */
[----:B------:R-:W-:Y:S01]  /*ba20*/  @!P1 IMAD.X R13, R236, 0x1, R19, P4 ;  /* 0x00000001ec0d9824 */ /* 0x000fe200020e0613 */
[----:B--2---:R-:W-:Y:S02]  /*ba30*/  F2FP.SATFINITE.E4M3.F32.PACK_AB_MERGE_C R9, RZ, R116, RZ ;  /* 0x00000074ff09723e */ /* 0x004fe400048070ff */
[----:B------:R-:W-:-:S02]  /*ba40*/  ISETP.GE.AND P0, PT, R4, 0x81, PT ;  /* 0x000000810400780c */ /* 0x000fc40003f06270 */
[----:B------:R1:W-:Y:S01]  /*ba50*/  @!P1 STG.E.U8 desc[UR12][R12.64+0x31], R115 ;  /* 0x000031730c009986 */ /* 0x0003e2000c10110c */
[----:B------:R-:W2:Y:S01]  /*ba60*/  @!P5 LDC.64 R18, c[0x0][0x650] ;  /* 0x00019400ff12db82 */ /* 0x000ea20000000a00 */
[----:B------:R-:W-:Y:S02]  /*ba70*/  ISETP.LT.OR P4, PT, R3, 0x1, !P0 ;  /* 0x000000010300780c */ /* 0x000fe40004781670 */
[----:B------:R3:W-:Y:S01]  /*ba80*/  @!P6 STG.E.U8 desc[UR12][R162.64+0x38], R9 ;  /* 0x00003809a200e986 */ /* 0x0007e2000c10110c */
[----:B-1----:R-:W-:Y:S01]  /*ba90*/  IMAD.WIDE.U32 R12, R156, 0x80, RZ ;  /* 0x000000809c0c7825 */ /* 0x002fe200078e00ff */
[----:B0-----:R-:W-:-:S09]  /*baa0*/  @!P3 IADD3 R10, P1, P6, R158, R16, R8 ;  /* 0x000000109e0ab210 */ /* 0x001fd20007e3e008 */
[----:B------:R-:W0:Y:S01]  /*bab0*/  @!P4 LDC.64 R20, c[0x0][0x650] ;  /* 0x00019400ff14cb82 */ /* 0x000e220000000a00 */
[----:B------:R-:W-:Y:S02]  /*bac0*/  @!P3 IADD3.X R11, R161, R17, R7, P1, P6 ;  /* 0x00000011a10bb210 */ /* 0x000fe40000fec407 */
[----:B------:R-:W-:-:S05]  /*bad0*/  @!P5 IADD3 R15, P1, P6, R8, R158, R5 ;  /* 0x0000009e080fd210 */ /* 0x000fca0007e3e005 */
[----:B------:R-:W1:Y:S01]  /*bae0*/  @!P2 LDC.64 R16, c[0x0][0x650] ;  /* 0x00019400ff10ab82 */ /* 0x000e620000000a00 */
[----:B------:R-:W-:Y:S01]  /*baf0*/  @!P5 IADD3.X R0, R7, R161, R6, P1, P6 ;  /* 0x000000a10700d210 */ /* 0x000fe20000fec406 */
[----:B------:R4:W-:Y:S01]  /*bb00*/  @!P3 STG.E.U8 desc[UR12][R10.64+0x39], R117 ;  /* 0x000039750a00b986 */ /* 0x0009e2000c10110c */
[----:B------:R-:W-:Y:S02]  /*bb10*/  ISETP.LT.OR P1, PT, R3, 0x2, !P0 ;  /* 0x000000020300780c */ /* 0x000fe40004721670 */
[----:B--2---:R-:W-:-:S05]  /*bb20*/  @!P5 IADD3 R14, P6, R15, R18, RZ ;  /* 0x000000120f0ed210 */ /* 0x004fca0007fde0ff */
[----:B------:R-:W-:Y:S01]  /*bb30*/  @!P5 IMAD.X R15, R0, 0x1, R19, P6 ;  /* 0x00000001000fd824 */ /* 0x000fe200030e0613 */
[----:B---3--:R-:W-:Y:S01]  /*bb40*/  @!P2 IADD3 R9, P3, P6, R8, R158, R5 ;  /* 0x0000009e0809a210 */ /* 0x008fe20007e7e005 */
[----:B------:R-:W-:-:S03]  /*bb50*/  IMAD.SHL.U32 R19, R157, 0x80, RZ ;  /* 0x000000809d137824 */ /* 0x000fc600078e00ff */
[----:B------:R-:W-:Y:S01]  /*bb60*/  @!P2 IADD3.X R0, R7, R161, R6, P3, P6 ;  /* 0x000000a10700a210 */ /* 0x000fe20001fec406 */
[----:B------:R-:W2:Y:S01]  /*bb70*/  @!P1 LDC.64 R22, c[0x0][0x650] ;  /* 0x00019400ff169b82 */ /* 0x000ea20000000a00 */
[----:B------:R-:W-:Y:S01]  /*bb80*/  F2FP.SATFINITE.E4M3.F32.PACK_AB_MERGE_C R7, RZ, R118, RZ ;  /* 0x00000076ff07723e */ /* 0x000fe200048070ff */
[----:B------:R-:W-:Y:S01]  /*bb90*/  IMAD.IADD R19, R13, 0x1, R19 ;  /* 0x000000010d137824 */ /* 0x000fe200078e0213 */
[----:B0-----:R-:W-:-:S03]  /*bba0*/  @!P4 IADD3 R12, P3, P6, R158, R20, R12 ;  /* 0x000000149e0cc210 */ /* 0x001fc60007e7e00c */
[----:B------:R0:W-:Y:S01]  /*bbb0*/  @!P5 STG.E.U8 desc[UR12][R14.64+0x38], R7 ;  /* 0x000038070e00d986 */ /* 0x0001e2000c10110c */
[----:B------:R-:W-:Y:S02]  /*bbc0*/  @!P4 IADD3.X R13, R161, R21, R19, P3, P6 ;  /* 0x00000015a10dc210 */ /* 0x000fe40001fec413 */
[----:B-1----:R-:W-:Y:S02]  /*bbd0*/  @!P2 IADD3 R8, P5, R9, R16, RZ ;  /* 0x000000100908a210 */ /* 0x002fe40007fbe0ff */
[C---:B------:R-:W-:Y:S02]  /*bbe0*/  ISETP.LT.OR P3, PT, R3.reuse, 0x9, !P0 ;  /* 0x000000090300780c */ /* 0x040fe40004761670 */
[----:B------:R-:W-:Y:S01]  /*bbf0*/  ISETP.LT.OR P6, PT, R3, 0xa, !P0 ;  /* 0x0000000a0300780c */ /* 0x000fe200047c1670 */
[----:B------:R-:W-:Y:S01]  /*bc00*/  @!P2 IMAD.X R9, R0, 0x1, R17, P5 ;  /* 0x000000010009a824 */ /* 0x000fe200028e0611 */
[----:B------:R-:W-:Y:S02]  /*bc10*/  F2FP.SATFINITE.E4M3.F32.PACK_AB_MERGE_C R17, RZ, R56, RZ ;  /* 0x00000038ff11723e */ /* 0x000fe400048070ff */
[----:B----4-:R-:W-:-:S02]  /*bc20*/  @!P1 LEA R11, P5, R156, R158, 0x7 ;  /* 0x0000009e9c0b9211 */ /* 0x010fc400078a38ff */
[----:B------:R1:W-:Y:S01]  /*bc30*/  @!P2 STG.E.U8 desc[UR12][R8.64+0x39], R119 ;  /* 0x000039770800a986 */ /* 0x0003e2000c10110c */
[----:B------:R-:W-:Y:S02]  /*bc40*/  ISETP.GE.AND P2, PT, R4, 0x89, PT ;  /* 0x000000890400780c */ /* 0x000fe40003f46270 */
[----:B------:R-:W-:Y:S01]  /*bc50*/  @!P1 LEA.HI.X R0, R156, R161, R157, 0x7, P5 ;  /* 0x000000a19c009211 */ /* 0x000fe200028f3c9d */
[----:B------:R1:W-:Y:S01]  /*bc60*/  @!P4 STG.E.U8 desc[UR12][R12.64], R17 ;  /* 0x000000110c00c986 */ /* 0x0003e2000c10110c */
[----:B--2---:R-:W-:Y:S01]  /*bc70*/  @!P1 IADD3 R10, P4, R11, R22, RZ ;  /* 0x000000160b0a9210 */ /* 0x004fe20007f9e0ff */
[----:B------:R-:W2:Y:S01]  /*bc80*/  @!P3 LDC.64 R18, c[0x0][0x650] ;  /* 0x00019400ff12bb82 */ /* 0x000ea20000000a00 */
[----:B------:R-:W-:Y:S02]  /*bc90*/  ISETP.LT.OR P5, PT, R3, 0x1, !P2 ;  /* 0x000000010300780c */ /* 0x000fe400057a1670 */
[----:B0-----:R-:W-:Y:S01]  /*bca0*/  F2FP.SATFINITE.E4M3.F32.PACK_AB_MERGE_C R7, RZ, R58, RZ ;  /* 0x0000003aff07723e */ /* 0x001fe200048070ff */
[----:B------:R-:W-:-:S04]  /*bcb0*/  @!P1 IMAD.X R11, R0, 0x1, R23, P4 ;  /* 0x00000001000b9824 */ /* 0x000fc800020e0617 */
[----:B------:R-:W0:Y:S01]  /*bcc0*/  @!P6 LDC.64 R20, c[0x0][0x650] ;  /* 0x00019400ff14eb82 */ /* 0x000e220000000a00 */
[----:B------:R1:W-:Y:S05]  /*bcd0*/  @!P1 STG.E.U8 desc[UR12][R10.64+0x1], R57 ;  /* 0x000001390a009986 */ /* 0x0003ea000c10110c */
[----:B------:R-:W-:Y:S05]  /*bce0*/  @P5 BRA `(.L_x_26) ;  /* 0x0000000000205947 */ /* 0x000fea0003800000 */
[----:B-1----:R-:W-:Y:S01]  /*bcf0*/  IADD3 R9, P1, R5, R158, RZ ;  /* 0x0000009e05097210 */ /* 0x002fe20007f3e0ff */
[----:B------:R-:W-:-:S03]  /*bd00*/  ULDC.64 UR4, c[0x0][0x650] ;  /* 0x0001940000047ab9 */ /* 0x000fc60000000a00 */
[----:B------:R-:W-:Y:S01]  /*bd10*/  LEA R9, P4, R156, R9, 0x7 ;  /* 0x000000099c097211 */ /* 0x000fe200078838ff */
[----:B------:R-:W-:-:S03]  /*bd20*/  IMAD.X R0, R6, 0x1, R161, P1 ;  /* 0x0000000106007824 */ /* 0x000fc600008e06a1 */
[----:B------:R-:W-:Y:S02]  /*bd30*/  IADD3 R8, P1, R9, UR4, RZ ;  /* 0x0000000409087c10 */ /* 0x000fe4000ff3e0ff */
[----:B------:R-:W-:-:S04]  /*bd40*/  LEA.HI.X R0, R156, R0, R157, 0x7, P4 ;  /* 0x000000009c007211 */ /* 0x000fc800020f3c9d */
[----:B------:R-:W-:-:S05]  /*bd50*/  IADD3.X R9, R0, UR5, RZ, P1, !PT ;  /* 0x0000000500097c10 */ /* 0x000fca0008ffe4ff */
[----:B------:R3:W-:Y:S02]  /*bd60*/  STG.E.U8 desc[UR12][R8.64], R7 ;  /* 0x0000000708007986 */ /* 0x0007e4000c10110c */
.L_x_26:
[----:B------:R-:W-:Y:S05]  /*bd70*/  BSYNC B0 ;  /* 0x0000000000007941 */ /* 0x000fea0003800000 */
.L_x_25:
[----:B------:R-:W-:Y:S01]  /*bd80*/  ISETP.LT.OR P1, PT, R3, 0x2, !P2 ;  /* 0x000000020300780c */ /* 0x000fe20005721670 */
[----:B------:R-:W-:Y:S01]  /*bd90*/  FMUL R59, R59, R2 ;  /* 0x000000023b3b7220 */ /* 0x000fe20000400000 */
[----:B------:R-:W-:Y:S04]  /*bda0*/  BSSY B0, `(.L_x_27) ;  /* 0x000000b000007945 */ /* 0x000fe80003800000 */
[----:B------:R-:W-:-:S07]  /*bdb0*/  F2FP.SATFINITE.E4M3.F32.PACK_AB_MERGE_C R59, RZ, R59, RZ ;  /* 0x0000003bff3b723e */ /* 0x000fce00048070ff */
[----:B------:R-:W-:Y:S05]  /*bdc0*/  @P1 BRA `(.L_x_28) ;  /* 0x0000000000201947 */ /* 0x000fea0003800000 */
[----:B---3--:R-:W-:Y:S01]  /*bdd0*/  IADD3 R7, P1, R5, R158, RZ ;  /* 0x0000009e05077210 */ /* 0x008fe20007f3e0ff */
[----:B------:R-:W-:-:S03]  /*bde0*/  ULDC.64 UR4, c[0x0][0x650] ;  /* 0x0001940000047ab9 */ /* 0x000fc60000000a00 */
[----:B------:R-:W-:Y:S01]  /*bdf0*/  LEA R7, P4, R156, R7, 0x7 ;  /* 0x000000079c077211 */ /* 0x000fe200078838ff */
[----:B------:R-:W-:-:S03]  /*be00*/  IMAD.X R0, R6, 0x1, R161, P1 ;  /* 0x0000000106007824 */ /* 0x000fc600008e06a1 */
[----:B-1----:R-:W-:Y:S02]  /*be10*/  IADD3 R8, P1, R7, UR4, RZ ;  /* 0x0000000407087c10 */ /* 0x002fe4000ff3e0ff */
[----:B------:R-:W-:-:S04]  /*be20*/  LEA.HI.X R0, R156, R0, R157, 0x7, P4 ;  /* 0x000000009c007211 */ /* 0x000fc800020f3c9d */
[----:B------:R-:W-:-:S05]  /*be30*/  IADD3.X R9, R0, UR5, RZ, P1, !PT ;  /* 0x0000000500097c10 */ /* 0x000fca0008ffe4ff */
[----:B------:R4:W-:Y:S02]  /*be40*/  STG.E.U8 desc[UR12][R8.64+0x1], R59 ;  /* 0x0000013b08007986 */ /* 0x0009e4000c10110c */
.L_x_28:
[----:B------:R-:W-:Y:S05]  /*be50*/  BSYNC B0 ;  /* 0x0000000000007941 */ /* 0x000fea0003800000 */
.L_x_27:
[----:B-1-34-:R-:W-:Y:S01]  /*be60*/  @!P3 LEA R9, P5, R156, R158, 0x7 ;  /* 0x0000009e9c09b211 */ /* 0x01afe200078a38ff */
[-C--:B------:R-:W-:Y:S01]  /*be70*/  FMUL R60, R60, R2.reuse ;  /* 0x000000023c3c7220 */ /* 0x080fe20000400000 */
[----:B------:R-:W-:Y:S01]  /*be80*/  ISETP.LT.OR P4, PT, R3, 0x11, !P0 ;  /* 0x000000110300780c */ /* 0x000fe20004781670 */
[-C--:B------:R-:W-:Y:S01]  /*be90*/  FMUL R61, R61, R2.reuse ;  /* 0x000000023d3d7220 */ /* 0x080fe20000400000 */
[----:B------:R-:W-:Y:S01]  /*bea0*/  @!P3 LEA.HI.X R0, R156, R161, R157, 0x7, P5 ;  /* 0x000000a19c00b211 */ /* 0x000fe200028f3c9d */
[----:B------:R-:W-:Y:S01]  /*beb0*/  FMUL R62, R62, R2 ;  /* 0x000000023e3e7220 */ /* 0x000fe20000400000 */
[----:B--2---:R-:W-:Y:S01]  /*bec0*/  @!P3 IADD3 R8, P5, R9, R18, RZ ;  /* 0x000000120908b210 */ /* 0x004fe20007fbe0ff */
[----:B------:R-:W-:Y:S01]  /*bed0*/  BSSY B0, `(.L_x_29) ;  /* 0x0000018000007945 */ /* 0x000fe20003800000 */
[----:B------:R-:W-:Y:S02]  /*bee0*/  F2FP.SATFINITE.E4M3.F32.PACK_AB_MERGE_C R7, RZ, R60, RZ ;  /* 0x0000003cff07723e */ /* 0x000fe400048070ff */
[----:B------:R-:W-:Y:S01]  /*bef0*/  ISETP.LT.OR P1, PT, R3, 0x12, !P0 ;  /* 0x000000120300780c */ /* 0x000fe20004721670 */
[----:B------:R-:W-:Y:S01]  /*bf00*/  @!P3 IMAD.X R9, R0, 0x1, R19, P5 ;  /* 0x000000010009b824 */ /* 0x000fe200028e0613 */
[----:B------:R-:W-:-:S02]  /*bf10*/  @!P6 LEA R11, P5, R156, R158, 0x7 ;  /* 0x0000009e9c0be211 */ /* 0x000fc400078a38ff */
[----:B------:R-:W-:Y:S01]  /*bf20*/  F2FP.SATFINITE.E4M3.F32.PACK_AB_MERGE_C R61, RZ, R61, RZ ;  /* 0x0000003dff3d723e */ /* 0x000fe200048070ff */
[----:B------:R-:W1:Y:S01]  /*bf30*/  @!P4 LDC.64 R14, c[0x0][0x650] ;  /* 0x00019400ff0ecb82 */ /* 0x000e620000000a00 */
[----:B------:R2:W-:Y:S01]  /*bf40*/  @!P3 STG.E.U8 desc[UR12][R8.64+0x8], R7 ;  /* 0x000008070800b986 */ /* 0x0005e2000c10110c */
[----:B0-----:R-:W-:Y:S02]  /*bf50*/  @!P6 IADD3 R10, P3, R11, R20, RZ ;  /* 0x000000140b0ae210 */ /* 0x001fe40007f7e0ff */
[----:B------:R-:W-:Y:S02]  /*bf60*/  @!P6 LEA.HI.X R0, R156, R161, R157, 0x7, P5 ;  /* 0x000000a19c00e211 */ /* 0x000fe400028f3c9d */
[----:B------:R-:W-:Y:S02]  /*bf70*/  ISETP.LT.OR P5, PT, R3, 0x9, !P2 ;  /* 0x000000090300780c */ /* 0x000fe400057a1670 */
[----:B------:R-:W0:Y:S01]  /*bf80*/  @!P1 LDC.64 R16, c[0x0][0x650] ;  /* 0x00019400ff109b82 */ /* 0x000e220000000a00 */
[----:B------:R-:W-:Y:S01]  /*bf90*/  @!P6 IMAD.X R11, R0, 0x1, R21, P3 ;  /* 0x00000001000be824 */ /* 0x000fe200018e0615 */
[----:B------:R-:W-:-:S04]  /*bfa0*/  F2FP.SATFINITE.E4M3.F32.PACK_AB_MERGE_C R13, RZ, R62, RZ ;  /* 0x0000003eff0d723e */ /* 0x000fc800048070ff */
[----:B------:R2:W-:Y:S05]  /*bfb0*/  @!P6 STG.E.U8 desc[UR12][R10.64+0x9], R61 ;  /* 0x0000093d0a00e986 */ /* 0x0005ea000c10110c */
[----:B------:R-:W-:Y:S05]  /*bfc0*/  @P5 BRA `(.L_x_30) ;  /* 0x0000000000205947 */ /* 0x000fea0003800000 */
[----:B--2---:R-:W-:Y:S01]  /*bfd0*/  IADD3 R7, P3, R5, R158, RZ ;  /* 0x0000009e05077210 */ /* 0x004fe20007f7e0ff */
[----:B------:R-:W-:-:S03]  /*bfe0*/  ULDC.64 UR4, c[0x0][0x650] ;  /* 0x0001940000047ab9 */ /* 0x000fc60000000a00 */
[----:B------:R-:W-:Y:S01]  /*bff0*/  LEA R7, P5, R156, R7, 0x7 ;  /* 0x000000079c077211 */ /* 0x000fe200078a38ff */
[----:B------:R-:W-:-:S03]  /*c000*/  IMAD.X R0, R6, 0x1, R161, P3 ;  /* 0x0000000106007824 */ /* 0x000fc600018e06a1 */
[----:B------:R-:W-:Y:S02]  /*c010*/  IADD3 R8, P3, R7, UR4, RZ ;  /* 0x0000000407087c10 */ /* 0x000fe4000ff7e0ff */
[----:B------:R-:W-:-:S04]  /*c020*/  LEA.HI.X R0, R156, R0, R157, 0x7, P5 ;  /* 0x000000009c007211 */ /* 0x000fc800028f3c9d */
[----:B------:R-:W-:-:S05]  /*c030*/  IADD3.X R9, R0, UR5, RZ, P3, !PT ;  /* 0x0000000500097c10 */ /* 0x000fca0009ffe4ff */
[----:B------:R3:W-:Y:S02]  /*c040*/  STG.E.U8 desc[UR12][R8.64+0x8], R13 ;  /* 0x0000080d08007986 */ /* 0x0007e4000c10110c */
.L_x_30:
[----:B------:R-:W-:Y:S05]  /*c050*/  BSYNC B0 ;  /* 0x0000000000007941 */ /* 0x000fea0003800000 */
.L_x_29:
[----:B------:R-:W-:Y:S01]  /*c060*/  ISETP.LT.OR P3, PT, R3, 0xa, !P2 ;  /* 0x0000000a0300780c */ /* 0x000fe20005761670 */
[----:B------:R-:W-:Y:S01]  /*c070*/  FMUL R63, R63, R2 ;  /* 0x000000023f3f7220 */ /* 0x000fe20000400000 */
[----:B------:R-:W-:Y:S04]  /*c080*/  BSSY B0, `(.L_x_31) ;  /* 0x000000b000007945 */ /* 0x000fe80003800000 */
[----:B------:R-:W-:-:S07]  /*c090*/  F2FP.SATFINITE.E4M3.F32.PACK_AB_MERGE_C R63, RZ, R63, RZ ;  /* 0x0000003fff3f723e */ /* 0x000fce00048070ff */
[----:B------:R-:W-:Y:S05]  /*c0a0*/  @P3 BRA `(.L_x_32) ;  /* 0x0000000000203947 */ /* 0x000fea0003800000 */
[----:B--2---:R-:W-:Y:S01]  /*c0b0*/  IADD3 R7, P3, R5, R158, RZ ;  /* 0x0000009e05077210 */ /* 0x004fe20007f7e0ff */
[----:B------:R-:W-:-:S03]  /*c0c0*/  ULDC.64 UR4, c[0x0][0x650] ;  /* 0x0001940000047ab9 */ /* 0x000fc60000000a00 */
[----:B------:R-:W-:Y:S01]  /*c0d0*/  LEA R7, P5, R156, R7, 0x7 ;  /* 0x000000079c077211 */ /* 0x000fe200078a38ff */
[----:B------:R-:W-:-:S03]  /*c0e0*/  IMAD.X R0, R6, 0x1, R161, P3 ;  /* 0x0000000106007824 */ /* 0x000fc600018e06a1 */
[----:B---3--:R-:W-:Y:S02]  /*c0f0*/  IADD3 R8, P3, R7, UR4, RZ ;  /* 0x0000000407087c10 */ /* 0x008fe4000ff7e0ff */
[----:B------:R-:W-:-:S04]  /*c100*/  LEA.HI.X R0, R156, R0, R157, 0x7, P5 ;  /* 0x000000009c007211 */ /* 0x000fc800028f3c9d */
[----:B------:R-:W-:-:S05]  /*c110*/  IADD3.X R9, R0, UR5, RZ, P3, !PT ;  /* 0x0000000500097c10 */ /* 0x000fca0009ffe4ff */
[----:B------:R4:W-:Y:S02]  /*c120*/  STG.E.U8 desc[UR12][R8.64+0x9], R63 ;  /* 0x0000093f08007986 */ /* 0x0009e4000c10110c */
.L_x_32:
[----:B------:R-:W-:Y:S05]  /*c130*/  BSYNC B0 ;  /* 0x0000000000007941 */ /* 0x000fea0003800000 */
.L_x_31:
[----:B--234-:R-:W-:Y:S01]  /*c140*/  @!P4 LEA R9, P6, R156, R158, 0x7 ;  /* 0x0000009e9c09c211 */ /* 0x01cfe200078c38ff */
[-C--:B------:R-:W-:Y:S01]  /*c150*/  FMUL R64, R64, R2.reuse ;  /* 0x0000000240407220 */ /* 0x080fe20000400000 */
[----:B------:R-:W-:Y:S01]  /*c160*/  ISETP.LT.OR P5, PT, R3, 0x19, !P0 ;  /* 0x000000190300780c */ /* 0x000fe200047a1670 */
[-C--:B------:R-:W-:Y:S01]  /*c170*/  FMUL R65, R65, R2.reuse ;  /* 0x0000000241417220 */ /* 0x080fe20000400000 */
[----:B------:R-:W-:Y:S01]  /*c180*/  @!P4 LEA.HI.X R0, R156, R161, R157, 0x7, P6 ;  /* 0x000000a19c00c211 */ /* 0x000fe200030f3c9d */
[----:B------:R-:W-:Y:S01]  /*c190*/  FMUL R66, R66, R2 ;  /* 0x0000000242427220 */ /* 0x000fe20000400000 */
[----:B-1----:R-:W-:Y:S01]  /*c1a0*/  @!P4 IADD3 R8, P6, R9, R14, RZ ;  /* 0x0000000e0908c210 */ /* 0x002fe20007fde0ff */
        /* <DEDUP_REMOVED lines=24> */
.L_x_34:
[----:B------:R-:W-:Y:S05]  /*c330*/  BSYNC B0 ;  /* 0x0000000000007941 */ /* 0x000fea0003800000 */
.L_x_33:
        /* <DEDUP_REMOVED lines=13> */
.L_x_36:
[----:B------:R-:W-:Y:S05]  /*c410*/  BSYNC B0 ;  /* 0x0000000000007941 */ /* 0x000fea0003800000 */
.L_x_35:
        /* <DEDUP_REMOVED lines=31> */
.L_x_38:
[----:B------:R-:W-:Y:S05]  /*c610*/  BSYNC B0 ;  /* 0x0000000000007941 */ /* 0x000fea0003800000 */
.L_x_37:
        /* <DEDUP_REMOVED lines=13> */
.L_x_40:
[----:B------:R-:W-:Y:S05]  /*c6f0*/  BSYNC B0 ;  /* 0x0000000000007941 */ /* 0x000fea0003800000 */
.L_x_39:
        /* <DEDUP_REMOVED lines=31> */
.L_x_42:
[----:B------:R-:W-:Y:S05]  /*c8f0*/  BSYNC B0 ;  /* 0x0000000000007941 */ /* 0x000fea0003800000 */
.L_x_41:
        /* <DEDUP_REMOVED lines=13> */
.L_x_44:
[----:B------:R-:W-:Y:S05]  /*c9d0*/  BSYNC B0 ;  /* 0x0000000000007941 */ /* 0x000fea0003800000 */
.L_x_43:
        /* <DEDUP_REMOVED lines=31> */
.L_x_46:
[----:B------:R-:W-:Y:S05]  /*cbd0*/  BSYNC B0 ;  /* 0x0000000000007941 */ /* 0x000fea0003800000 */
.L_x_45:
        /* <DEDUP_REMOVED lines=13> */
.L_x_48:
[----:B------:R-:W-:Y:S05]  /*ccb0*/  BSYNC B0 ;  /* 0x0000000000007941 */ /* 0x000fea0003800000 */
.L_x_47:
[----:B--234-:R-:W-:Y:S01]  /*ccc0*/  @!P4 LEA R9, P5, R156, R158, 0x7 ;  /* 0x0000009e9c09c211 */ /* 0x01cfe200078a38ff */
[-C--:B------:R-:W-:Y:S01]  /*ccd0*/  FMUL R80, R80, R2.reuse ;  /* 0x0000000250507220 */ /* 0x080fe20000400000 */
[----:B------:R-:W-:Y:S01]  /*cce0*/  ISETP.LT.OR P3, PT, R3, 0x39, !P0 ;  /* 0x000000390300780c */ /* 0x000fe20004761670 */
[----:B------:R-:W-:Y:S01]  /*ccf0*/  FMUL R81, R81, R2 ;  /* 0x0000000251517220 */ /* 0x000fe20000400000 */
[----:B-1----:R-:W-:Y:S01]  /*cd00*/  @!P4 IADD3 R8, P6, R9, R14, RZ ;  /* 0x0000000e0908c210 */ /* 0x002fe20007fde0ff */
[----:B------:R-:W-:Y:S01]  /*cd10*/  FMUL R82, R82, R2 ;  /* 0x0000000252527220 */ /* 0x000fe20000400000 */
[C---:B------:R-:W-:Y:S01]  /*cd20*/  @!P4 LEA.HI.X R0, R156.reuse, R161, R157, 0x7, P5 ;  /* 0x000000a19c00c211 */ /* 0x040fe200028f3c9d */
[----:B------:R-:W-:Y:S01]  /*cd30*/  BSSY B0, `(.L_x_49) ;  /* 0x0000018000007945 */ /* 0x000fe20003800000 */
[----:B------:R-:W-:Y:S02]  /*cd40*/  @!P1 LEA R11, P5, R156, R158, 0x7 ;  /* 0x0000009e9c0b9211 */ /* 0x000fe400078a38ff */
[----:B------:R-:W-:Y:S01]  /*cd50*/  ISETP.LT.OR P0, PT, R3, 0x3a, !P0 ;  /* 0x0000003a0300780c */ /* 0x000fe20004701670 */
[----:B------:R-:W-:Y:S01]  /*cd60*/  @!P4 IMAD.X R9, R0, 0x1, R15, P6 ;  /* 0x000000010009c824 */ /* 0x000fe200030e060f */
[----:B0-----:R-:W-:-:S02]  /*cd70*/  @!P1 IADD3 R10, P6, R11, R16, RZ ;  /* 0x000000100b0a9210 */ /* 0x001fc40007fde0ff */
[----:B------:R-:W-:Y:S01]  /*cd80*/  @!P1 LEA.HI.X R0, R156, R161, R157, 0x7, P5 ;  /* 0x000000a19c009211 */ /* 0x000fe200028f3c9d */
[----:B------:R-:W0:Y:S01]  /*cd90*/  @!P3 LDC.64 R18, c[0x0][0x650] ;  /* 0x00019400ff12bb82 */ /* 0x000e220000000a00 */
[----:B------:R-:W-:Y:S02]  /*cda0*/  F2FP.SATFINITE.E4M3.F32.PACK_AB_MERGE_C R7, RZ, R80, RZ ;  /* 0x00000050ff07723e */ /* 0x000fe400048070ff */
[----:B------:R-:W-:Y:S01]  /*cdb0*/  F2FP.SATFINITE.E4M3.F32.PACK_AB_MERGE_C R81, RZ, R81, RZ ;  /* 0x00000051ff51723e */ /* 0x000fe200048070ff */
[----:B------:R-:W-:Y:S01]  /*cdc0*/  @!P1 IMAD.X R11, R0, 0x1, R17, P6 ;  /* 0x00000001000b9824 */ /* 0x000fe200030e0611 */
[----:B------:R-:W-:Y:S01]  /*cdd0*/  ISETP.LT.OR P5, PT, R3, 0x31, !P2 ;  /* 0x000000310300780c */ /* 0x000fe200057a1670 */
[----:B------:R1:W-:Y:S01]  /*cde0*/  @!P4 STG.E.U8 desc[UR12][R8.64+0x30], R7 ;  /* 0x000030070800c986 */ /* 0x0003e2000c10110c */
[----:B------:R-:W-:Y:S01]  /*cdf0*/  F2FP.SATFINITE.E4M3.F32.PACK_AB_MERGE_C R13, RZ, R82, RZ ;  /* 0x00000052ff0d723e */ /* 0x000fe200048070ff */
[----:B------:R-:W2:Y:S02]  /*ce00*/  @!P0 LDC.64 R20, c[0x0][0x650] ;  /* 0x00019400ff148b82 */ /* 0x000ea40000000a00 */
[----:B------:R1:W-:Y:S08]  /*ce10*/  @!P1 STG.E.U8 desc[UR12][R10.64+0x31], R81 ;  /* 0x000031510a009986 */ /* 0x0003f0000c10110c */
        /* <DEDUP_REMOVED lines=9> */
.L_x_50:
[----:B------:R-:W-:Y:S05]  /*ceb0*/  BSYNC B0 ;  /* 0x0000000000007941 */ /* 0x000fea0003800000 */
.L_x_49:
[----:B------:R-:W-:Y:S01]  /*cec0*/  ISETP.LT.OR P4, PT, R3, 0x32, !P2 ;  /* 0x000000320300780c */ /* 0x000fe20005781670 */
[----:B------:R-:W-:Y:S01]  /*ced0*/  FMUL R83, R83, R2 ;  /* 0x0000000253537220 */ /* 0x000fe20000400000 */
[----:B------:R-:W-:Y:S01]  /*cee0*/  BSSY B0, `(.L_x_51) ;  /* 0x000000c000007945 */ /* 0x000fe20003800000 */
[----:B------:R-:W-:-:S03]  /*cef0*/  ISETP.GE.AND P1, PT, R4, 0xc1, PT ;  /* 0x000000c10400780c */ /* 0x000fc60003f26270 */
[----:B------:R-:W-:-:S07]  /*cf00*/  F2FP.SATFINITE.E4M3.F32.PACK_AB_MERGE_C R83, RZ, R83, RZ ;  /* 0x00000053ff53723e */ /* 0x000fce00048070ff */
[----:B------:R-:W-:Y:S05]  /*cf10*/  @P4 BRA `(.L_x_52) ;  /* 0x0000000000204947 */ /* 0x000fea0003800000 */
[----:B-1----:R-:W-:Y:S01]  /*cf20*/  IADD3 R7, P4, R5, R158, RZ ;  /* 0x0000009e05077210 */ /* 0x002fe20007f9e0ff */
[----:B------:R-:W-:-:S03]  /*cf30*/  ULDC.64 UR4, c[0x0][0x650] ;  /* 0x0001940000047ab9 */ /* 0x000fc60000000a00 */
[----:B------:R-:W-:Y:S01]  /*cf40*/  LEA R7, P5, R156, R7, 0x7 ;  /* 0x000000079c077211 */ /* 0x000fe200078a38ff */
[----:B------:R-:W-:-:S03]  /*cf50*/  IMAD.X R0, R6, 0x1, R161, P4 ;  /* 0x0000000106007824 */ /* 0x000fc600020e06a1 */
[----:B---3--:R-:W-:Y:S02]  /*cf60*/  IADD3 R8, P4, R7, UR4, RZ ;  /* 0x0000000407087c10 */ /* 0x008fe4000ff9e0ff */
[----:B------:R-:W-:-:S04]  /*cf70*/  LEA.HI.X R0, R156, R0, R157, 0x7, P5 ;  /* 0x000000009c007211 */ /* 0x000fc800028f3c9d */
[----:B------:R-:W-:-:S05]  /*cf80*/  IADD3.X R9, R0, UR5, RZ, P4, !PT ;  /* 0x0000000500097c10 */ /* 0x000fca000a7fe4ff */
[----:B------:R4:W-:Y:S02]  /*cf90*/  STG.E.U8 desc[UR12][R8.64+0x31], R83 ;  /* 0x0000315308007986 */ /* 0x0009e4000c10110c */
.L_x_52:
[----:B------:R-:W-:Y:S05]  /*cfa0*/  BSYNC B0 ;  /* 0x0000000000007941 */ /* 0x000fea0003800000 */
.L_x_51:
[----:B-1-34-:R-:W-:Y:S01]  /*cfb0*/  @!P3 LEA R9, P6, R156, R158, 0x7 ;  /* 0x0000009e9c09b211 */ /* 0x01afe200078c38ff */
[-C--:B------:R-:W-:Y:S01]  /*cfc0*/  FMUL R84, R84, R2.reuse ;  /* 0x0000000254547220 */ /* 0x080fe20000400000 */
[----:B------:R-:W-:Y:S01]  /*cfd0*/  ISETP.LT.OR P5, PT, R3, 0x1, !P1 ;  /* 0x000000010300780c */ /* 0x000fe20004fa1670 */
[-C--:B------:R-:W-:Y:S01]  /*cfe0*/  FMUL R85, R85, R2.reuse ;  /* 0x0000000255557220 */ /* 0x080fe20000400000 */
[----:B------:R-:W-:Y:S01]  /*cff0*/  @!P3 LEA.HI.X R0, R156, R161, R157, 0x7, P6 ;  /* 0x000000a19c00b211 */ /* 0x000fe200030f3c9d */
[----:B------:R-:W-:Y:S01]  /*d000*/  FMUL R86, R86, R2 ;  /* 0x0000000256567220 */ /* 0x000fe20000400000 */
[----:B0-----:R-:W-:Y:S01]  /*d010*/  @!P3 IADD3 R8, P6, R9, R18, RZ ;  /* 0x000000120908b210 */ /* 0x001fe20007fde0ff */
[----:B------:R-:W-:Y:S01]  /*d020*/  BSSY B0, `(.L_x_53) ;  /* 0x0000018000007945 */ /* 0x000fe20003800000 */
[----:B------:R-:W-:Y:S02]  /*d030*/  F2FP.SATFINITE.E4M3.F32.PACK_AB_MERGE_C R7, RZ, R84, RZ ;  /* 0x00000054ff07723e */ /* 0x000fe400048070ff */
[----:B------:R-:W-:Y:S01]  /*d040*/  ISETP.LT.OR P4, PT, R3, 0x2, !P1 ;  /* 0x000000020300780c */ /* 0x000fe20004f81670 */
[----:B------:R-:W-:Y:S01]  /*d050*/  @!P3 IMAD.X R9, R0, 0x1, R19, P6 ;  /* 0x000000010009b824 */ /* 0x000fe200030e0613 */
[----:B------:R-:W-:-:S02]  /*d060*/  @!P0 LEA R11, P6, R156, R158, 0x7 ;  /* 0x0000009e9c0b8211 */ /* 0x000fc400078c38ff */
[----:B------:R-:W-:Y:S01]  /*d070*/  F2FP.SATFINITE.E4M3.F32.PACK_AB_MERGE_C R85, RZ, R85, RZ ;  /* 0x00000055ff55723e */ /* 0x000fe200048070ff */
[----:B------:R-:W0:Y:S01]  /*d080*/  @!P5 LDC.64 R14, c[0x0][0x650] ;  /* 0x00019400ff0edb82 */ /* 0x000e220000000a00 */
[----:B------:R1:W-:Y:S01]  /*d090*/  @!P3 STG.E.U8 desc[UR12][R8.64+0x38], R7 ;  /* 0x000038070800b986 */ /* 0x0003e2000c10110c */
[----:B--2---:R-:W-:Y:S02]  /*d0a0*/  @!P0 IADD3 R10, P3, R11, R20, RZ ;  /* 0x000000140b0a8210 */ /* 0x004fe40007f7e0ff */
[----:B------:R-:W-:Y:S02]  /*d0b0*/  @!P0 LEA.HI.X R0, R156, R161, R157, 0x7, P6 ;  /* 0x000000a19c008211 */ /* 0x000fe400030f3c9d */
[----:B------:R-:W-:Y:S02]  /*d0c0*/  ISETP.LT.OR P6, PT, R3, 0x39, !P2 ;  /* 0x000000390300780c */ /* 0x000fe400057c1670 */
[----:B------:R-:W2:Y:S01]  /*d0d0*/  @!P4 LDC.64 R16, c[0x0][0x650] ;  /* 0x00019400ff10cb82 */ /* 0x000ea20000000a00 */
[----:B------:R-:W-:Y:S01]  /*d0e0*/  @!P0 IMAD.X R11, R0, 0x1, R21, P3 ;  /* 0x00000001000b8824 */ /* 0x000fe200018e0615 */
[----:B------:R-:W-:-:S04]  /*d0f0*/  F2FP.SATFINITE.E4M3.F32.PACK_AB_MERGE_C R13, RZ, R86, RZ ;  /* 0x00000056ff0d723e */ /* 0x000fc800048070ff */
        /* <DEDUP_REMOVED lines=10> */
.L_x_54:
[----:B------:R-:W-:Y:S05]  /*d1a0*/  BSYNC B0 ;  /* 0x0000000000007941 */ /* 0x000fea0003800000 */
.L_x_53:
[----:B------:R-:W-:Y:S01]  /*d1b0*/  ISETP.LT.OR P2, PT, R3, 0x3a, !P2 ;  /* 0x0000003a0300780c */ /* 0x000fe20005741670 */
[----:B------:R-:W-:Y:S01]  /*d1c0*/  FMUL R87, R87, R2 ;  /* 0x0000000257577220 */ /* 0x000fe20000400000 */
[----:B------:R-:W-:Y:S01]  /*d1d0*/  BSSY B0, `(.L_x_55) ;  /* 0x000000c000007945 */ /* 0x000fe20003800000 */
[----:B------:R-:W-:-:S03]  /*d1e0*/  ISETP.LT.OR P3, PT, R3, 0x9, !P1 ;  /* 0x000000090300780c */ /* 0x000fc60004f61670 */
        /* <DEDUP_REMOVED lines=10> */
.L_x_56:
[----:B------:R-:W-:Y:S05]  /*d290*/  BSYNC B0 ;  /* 0x0000000000007941 */ /* 0x000fea0003800000 */
.L_x_55:
[--C-:B-1-34-:R-:W-:Y:S01]  /*d2a0*/  @!P5 IMAD.MOV.U32 R8, RZ, RZ, R158.reuse ;  /* 0x000000ffff08d224 */ /* 0x11afe200078e009e */
[----:B------:R-:W-:Y:S01]  /*d2b0*/  ISETP.LT.OR P2, PT, R3, 0xa, !P1 ;  /* 0x0000000a0300780c */ /* 0x000fe20004f41670 */
[----:B------:R-:W-:Y:S02]  /*d2c0*/  @!P5 IMAD.MOV.U32 R9, RZ, RZ, R161 ;  /* 0x000000ffff09d224 */ /* 0x000fe400078e00a1 */
[-C--:B------:R-:W-:Y:S01]  /*d2d0*/  FMUL R24, R24, R2.reuse ;  /* 0x0000000218187220 */ /* 0x080fe20000400000 */
[----:B------:R-:W-:Y:S02]  /*d2e0*/  @!P4 IMAD.MOV.U32 R10, RZ, RZ, R158 ;  /* 0x000000ffff0ac224 */ /* 0x000fe400078e009e */
[----:B------:R-:W-:Y:S01]  /*d2f0*/  FMUL R25, R25, R2 ;  /* 0x0000000219197220 */ /* 0x000fe20000400000 */
[----:B------:R-:W-:Y:S01]  /*d300*/  @!P5 IMAD.WIDE.U32 R8, R156, 0xc0, R8 ;  /* 0x000000c09c08d825 */ /* 0x000fe200078e0008 */
[----:B------:R-:W1:Y:S01]  /*d310*/  @!P3 LDC.64 R18, c[0x0][0x650] ;  /* 0x00019400ff12bb82 */ /* 0x000e620000000a00 */
[----:B------:R-:W-:-:S02]  /*d320*/  F2FP.SATFINITE.E4M3.F32.PACK_AB_MERGE_C R7, RZ, R24, RZ ;  /* 0x00000018ff07723e */ /* 0x000fc400048070ff */
[----:B------:R-:W-:Y:S01]  /*d330*/  FMUL R26, R26, R2 ;  /* 0x000000021a1a7220 */ /* 0x000fe20000400000 */
[----:B------:R-:W-:Y:S01]  /*d340*/  @!P4 IMAD.MOV.U32 R11, RZ, RZ, R161 ;  /* 0x000000ffff0bc224 */ /* 0x000fe200078e00a1 */
[----:B0-----:R-:W-:Y:S01]  /*d350*/  @!P5 IADD3 R8, P6, R8, R14, RZ ;  /* 0x0000000e0808d210 */ /* 0x001fe20007fde0ff */
[----:B------:R-:W-:Y:S01]  /*d360*/  @!P5 IMAD R0, R157, 0xc0, RZ ;  /* 0x000000c09d00d824 */ /* 0x000fe200078e02ff */
[----:B------:R-:W-:Y:S01]  /*d370*/  F2FP.SATFINITE.E4M3.F32.PACK_AB_MERGE_C R25, RZ, R25, RZ ;  /* 0x00000019ff19723e */ /* 0x000fe200048070ff */
[----:B------:R-:W-:Y:S01]  /*d380*/  @!P4 IMAD.WIDE.U32 R10, R156, 0xc0, R10 ;  /* 0x000000c09c0ac825 */ /* 0x000fe200078e000a */
[----:B------:R-:W0:Y:S01]  /*d390*/  @!P2 LDC.64 R20, c[0x0][0x650] ;  /* 0x00019400ff14ab82 */ /* 0x000e220000000a00 */
[----:B------:R-:W-:Y:S01]  /*d3a0*/  ISETP.GE.AND P0, PT, R4, 0xc9, PT ;  /* 0x000000c90400780c */ /* 0x000fe20003f06270 */
[----:B------:R-:W-:Y:S01]  /*d3b0*/  BSSY B0, `(.L_x_57) ;  /* 0x0000012000007945 */ /* 0x000fe20003800000 */
[----:B------:R-:W-:Y:S01]  /*d3c0*/  @!P5 IADD3.X R9, R15, R9, R0, P6, !PT ;  /* 0x000000090f09d210 */ /* 0x000fe200037fe400 */
[----:B------:R-:W-:Y:S01]  /*d3d0*/  @!P4 IMAD R0, R157, 0xc0, RZ ;  /* 0x000000c09d00c824 */ /* 0x000fe200078e02ff */
[----:B--2---:R-:W-:-:S02]  /*d3e0*/  @!P4 IADD3 R10, P6, R10, R16, RZ ;  /* 0x000000100a0ac210 */ /* 0x004fc40007fde0ff */
[----:B------:R-:W-:Y:S01]  /*d3f0*/  F2FP.SATFINITE.E4M3.F32.PACK_AB_MERGE_C R13, RZ, R26, RZ ;  /* 0x0000001aff0d723e */ /* 0x000fe200048070ff */
[----:B------:R2:W-:Y:S01]  /*d400*/  @!P5 STG.E.U8 desc[UR12][R8.64], R7 ;  /* 0x000000070800d986 */ /* 0x0005e2000c10110c */
[----:B------:R-:W-:Y:S02]  /*d410*/  @!P4 IADD3.X R11, R17, R11, R0, P6, !PT ;  /* 0x0000000b110bc210 */ /* 0x000fe400037fe400 */
[----:B------:R-:W-:-:S03]  /*d420*/  ISETP.LT.OR P5, PT, R3, 0x1, !P0 ;  /* 0x000000010300780c */ /* 0x000fc600047a1670 */
[----:B------:R2:W-:Y:S10]  /*d430*/  @!P4 STG.E.U8 desc[UR12][R10.64+0x1], R25 ;  /* 0x000001190a00c986 */ /* 0x0005f4000c10110c */
[----:B------:R-:W-:Y:S05]  /*d440*/  @P5 BRA `(.L_x_58) ;  /* 0x0000000000205947 */ /* 0x000fea0003800000 */
[----:B--2---:R-:W-:Y:S01]  /*d450*/  IADD3 R8, P4, R5, R158, RZ ;  /* 0x0000009e05087210 */ /* 0x004fe20007f9e0ff */
[----:B------:R-:W-:Y:S01]  /*d460*/  ULDC.64 UR4, c[0x0][0x650] ;  /* 0x0001940000047ab9 */ /* 0x000fe20000000a00 */
[----:B------:R-:W-:-:S03]  /*d470*/  IMAD R7, R157, 0xc0, RZ ;  /* 0x000000c09d077824 */ /* 0x000fc600078e02ff */
[----:B------:R-:W-:Y:S02]  /*d480*/  IMAD.X R9, R6, 0x1, R161, P4 ;  /* 0x0000000106097824 */ /* 0x000fe400020e06a1 */
[----:B------:R-:W-:-:S03]  /*d490*/  IMAD.WIDE.U32 R8, R156, 0xc0, R8 ;  /* 0x000000c09c087825 */ /* 0x000fc600078e0008 */
[----:B------:R-:W-:-:S04]  /*d4a0*/  IADD3 R8, P4, R8, UR4, RZ ;  /* 0x0000000408087c10 */ /* 0x000fc8000ff9e0ff */
[----:B------:R-:W-:-:S05]  /*d4b0*/  IADD3.X R9, R7, UR5, R9, P4, !PT ;  /* 0x0000000507097c10 */ /* 0x000fca000a7fe409 */
[----:B------:R3:W-:Y:S04]  /*d4c0*/  STG.E.U8 desc[UR12][R8.64], R13 ;  /* 0x0000000d08007986 */ /* 0x0007e8000c10110c */
.L_x_58:
[----:B------:R-:W-:Y:S05]  /*d4d0*/  BSYNC B0 ;  /* 0x0000000000007941 */ /* 0x000fea0003800000 */
.L_x_57:
[----:B------:R-:W-:Y:S01]  /*d4e0*/  ISETP.LT.OR P6, PT, R3, 0x2, !P0 ;  /* 0x000000020300780c */ /* 0x000fe200047c1670 */
[----:B------:R-:W-:Y:S01]  /*d4f0*/  FMUL R27, R27, R2 ;  /* 0x000000021b1b7220 */ /* 0x000fe20000400000 */
[----:B--23--:R-:W-:Y:S01]  /*d500*/  @!P3 IMAD.MOV.U32 R8, RZ, RZ, R158 ;  /* 0x000000ffff08b224 */ /* 0x00cfe200078e009e */
[----:B------:R-:W-:Y:S01]  /*d510*/  BSSY B0, `(.L_x_59) ;  /* 0x000000f000007945 */ /* 0x000fe20003800000 */
[----:B------:R-:W-:Y:S01]  /*d520*/  @!P3 IMAD.MOV.U32 R9, RZ, RZ, R161 ;  /* 0x000000ffff09b224 */ /* 0x000fe200078e00a1 */
[C---:B------:R-:W-:Y:S02]  /*d530*/  ISETP.LT.OR P5, PT, R3.reuse, 0x11, !P1 ;  /* 0x000000110300780c */ /* 0x040fe40004fa1670 */
[----:B------:R-:W-:Y:S01]  /*d540*/  ISETP.LT.OR P4, PT, R3, 0x12, !P1 ;  /* 0x000000120300780c */ /* 0x000fe20004f81670 */
[----:B------:R-:W-:Y:S01]  /*d550*/  @!P3 IMAD.WIDE.U32 R10, R156, 0xc0, R8 ;  /* 0x000000c09c0ab825 */ /* 0x000fe200078e0008 */
[----:B------:R-:W-:-:S04]  /*d560*/  F2FP.SATFINITE.E4M3.F32.PACK_AB_MERGE_C R27, RZ, R27, RZ ;  /* 0x0000001bff1b723e */ /* 0x000fc800048070ff */
[----:B------:R-:W-:Y:S07]  /*d570*/  @P6 BRA `(.L_x_60) ;  /* 0x0000000000206947 */ /* 0x000fee0003800000 */
[----:B------:R-:W-:Y:S01]  /*d580*/  IADD3 R8, P6, R5, R158, RZ ;  /* 0x0000009e05087210 */ /* 0x000fe20007fde0ff */
[----:B------:R-:W-:Y:S01]  /*d590*/  ULDC.64 UR4, c[0x0][0x650] ;  /* 0x0001940000047ab9 */ /* 0x000fe20000000a00 */
[----:B------:R-:W-:-:S03]  /*d5a0*/  IMAD R7, R157, 0xc0, RZ ;  /* 0x000000c09d077824 */ /* 0x000fc600078e02ff */
[----:B------:R-:W-:Y:S02]  /*d5b0*/  IMAD.X R9, R6, 0x1, R161, P6 ;  /* 0x0000000106097824 */ /* 0x000fe400030e06a1 */
[----:B------:R-:W-:-:S03]  /*d5c0*/  IMAD.WIDE.U32 R8, R156, 0xc0, R8 ;  /* 0x000000c09c087825 */ /* 0x000fc600078e0008 */
[----:B------:R-:W-:-:S04]  /*d5d0*/  IADD3 R8, P6, R8, UR4, RZ ;  /* 0x0000000408087c10 */ /* 0x000fc8000ffde0ff */
[----:B------:R-:W-:-:S05]  /*d5e0*/  IADD3.X R9, R7, UR5, R9, P6, !PT ;  /* 0x0000000507097c10 */ /* 0x000fca000b7fe409 */
[----:B------:R2:W-:Y:S04]  /*d5f0*/  STG.E.U8 desc[UR12][R8.64+0x1], R27 ;  /* 0x0000011b08007986 */ /* 0x0005e8000c10110c */
.L_x_60:
[----:B------:R-:W-:Y:S05]  /*d600*/  BSYNC B0 ;  /* 0x0000000000007941 */ /* 0x000fea0003800000 */
.L_x_59:
[----:B------:R-:W-:Y:S01]  /*d610*/  @!P2 IMAD.MOV.U32 R12, RZ, RZ, R158 ;  /* 0x000000ffff0ca224 */ /* 0x000fe200078e009e */
[----:B-12---:R-:W-:Y:S01]  /*d620*/  @!P3 IADD3 R8, P6, R10, R18, RZ ;  /* 0x000000120a08b210 */ /* 0x006fe20007fde0ff */
[----:B------:R-:W-:Y:S02]  /*d630*/  @!P2 IMAD.MOV.U32 R13, RZ, RZ, R161 ;  /* 0x000000ffff0da224 */ /* 0x000fe400078e00a1 */
[-C--:B------:R-:W-:Y:S01]  /*d640*/  FMUL R28, R28, R2.reuse ;  /* 0x000000021c1c7220 */ /* 0x080fe20000400000 */
[----:B------:R-:W-:Y:S02]  /*d650*/  @!P3 IMAD R0, R157, 0xc0, RZ ;  /* 0x000000c09d00b824 */ /* 0x000fe400078e02ff */
[----:B------:R-:W-:Y:S01]  /*d660*/  FMUL R29, R29, R2 ;  /* 0x000000021d1d7220 */ /* 0x000fe20000400000 */
[----:B------:R-:W-:Y:S01]  /*d670*/  @!P2 IMAD.WIDE.U32 R12, R156, 0xc0, R12 ;  /* 0x000000c09c0ca825 */ /* 0x000fe200078e000c */
[----:B------:R-:W1:Y:S01]  /*d680*/  @!P5 LDC.64 R14, c[0x0][0x650] ;  /* 0x00019400ff0edb82 */ /* 0x000e620000000a00 */
[----:B------:R-:W-:-:S02]  /*d690*/  F2FP.SATFINITE.E4M3.F32.PACK_AB_MERGE_C R7, RZ, R28, RZ ;  /* 0x0000001cff07723e */ /* 0x000fc400048070ff */
[----:B------:R-:W-:Y:S01]  /*d6a0*/  FMUL R30, R30, R2 ;  /* 0x000000021e1e7220 */ /* 0x000fe20000400000 */
[----:B------:R-:W-:Y:S01]  /*d6b0*/  @!P3 IADD3.X R9, R19, R11, R0, P6, !PT ;  /* 0x0000000b1309b210 */ /* 0x000fe200037fe400 */
[----:B------:R-:W-:Y:S01]  /*d6c0*/  @!P2 IMAD R0, R157, 0xc0, RZ ;  /* 0x000000c09d00a824 */ /* 0x000fe200078e02ff */
[----:B0-----:R-:W-:Y:S01]  /*d6d0*/  @!P2 IADD3 R10, P6, R12, R20, RZ ;  /* 0x000000140c0aa210 */ /* 0x001fe20007fde0ff */
[----:B------:R-:W-:Y:S01]  /*d6e0*/  BSSY B0, `(.L_x_61) ;  /* 0x0000011000007945 */ /* 0x000fe20003800000 */
[----:B------:R-:W-:Y:S01]  /*d6f0*/  F2FP.SATFINITE.E4M3.F32.PACK_AB_MERGE_C R29, RZ, R29, RZ ;  /* 0x0000001dff1d723e */ /* 0x000fe200048070ff */
[----:B------:R0:W-:Y:S01]  /*d700*/  @!P3 STG.E.U8 desc[UR12][R8.64+0x8], R7 ;  /* 0x000008070800b986 */ /* 0x0001e2000c10110c */
[----:B------:R-:W-:Y:S01]  /*d710*/  @!P2 IADD3.X R11, R21, R13, R0, P6, !PT ;  /* 0x0000000d150ba210 */ /* 0x000fe200037fe400 */
[----:B------:R-:W2:Y:S01]  /*d720*/  @!P4 LDC.64 R16, c[0x0][0x650] ;  /* 0x00019400ff10cb82 */ /* 0x000ea20000000a00 */
[----:B------:R-:W-:Y:S02]  /*d730*/  ISETP.LT.OR P3, PT, R3, 0x9, !P0 ;  /* 0x000000090300780c */ /* 0x000fe40004761670 */
[----:B------:R-:W-:Y:S01]  /*d740*/  F2FP.SATFINITE.E4M3.F32.PACK_AB_MERGE_C R13, RZ, R30, RZ ;  /* 0x0000001eff0d723e */ /* 0x000fe200048070ff */
[----:B------:R0:W-:Y:S10]  /*d750*/  @!P2 STG.E.U8 desc[UR12][R10.64+0x9], R29 ;  /* 0x0000091d0a00a986 */ /* 0x0001f4000c10110c */
[----:B------:R-:W-:Y:S05]  /*d760*/  @P3 BRA `(.L_x_62) ;  /* 0x0000000000203947 */ /* 0x000fea0003800000 */
[----:B0-----:R-:W-:Y:S01]  /*d770*/  IADD3 R8, P2, R5, R158, RZ ;  /* 0x0000009e05087210 */ /* 0x001fe20007f5e0ff */
[----:B------:R-:W-:Y:S01]  /*d780*/  ULDC.64 UR4, c[0x0][0x650] ;  /* 0x0001940000047ab9 */ /* 0x000fe20000000a00 */
[----:B------:R-:W-:-:S03]  /*d790*/  IMAD R7, R157, 0xc0, RZ ;  /* 0x000000c09d077824 */ /* 0x000fc600078e02ff */
[----:B------:R-:W-:Y:S02]  /*d7a0*/  IMAD.X R9, R6, 0x1, R161, P2 ;  /* 0x0000000106097824 */ /* 0x000fe400010e06a1 */
[----:B------:R-:W-:-:S03]  /*d7b0*/  IMAD.WIDE.U32 R8, R156, 0xc0, R8 ;  /* 0x000000c09c087825 */ /* 0x000fc600078e0008 */
[----:B------:R-:W-:-:S04]  /*d7c0*/  IADD3 R8, P2, R8, UR4, RZ ;  /* 0x0000000408087c10 */ /* 0x000fc8000ff5e0ff */
[----:B------:R-:W-:-:S05]  /*d7d0*/  IADD3.X R9, R7, UR5, R9, P2, !PT ;  /* 0x0000000507097c10 */ /* 0x000fca00097fe409 */
[----:B------:R3:W-:Y:S04]  /*d7e0*/  STG.E.U8 desc[UR12][R8.64+0x8], R13 ;  /* 0x0000080d08007986 */ /* 0x0007e8000c10110c */
.L_x_62:
[----:B------:R-:W-:Y:S05]  /*d7f0*/  BSYNC B0 ;  /* 0x0000000000007941 */ /* 0x000fea0003800000 */
.L_x_61:
[----:B------:R-:W-:Y:S01]  /*d800*/  ISETP.LT.OR P6, PT, R3, 0xa, !P0 ;  /* 0x0000000a0300780c */ /* 0x000fe200047c1670 */
[----:B------:R-:W-:Y:S01]  /*d810*/  FMUL R31, R31, R2 ;  /* 0x000000021f1f7220 */ /* 0x000fe20000400000 */
[----:B0--3--:R-:W-:Y:S01]  /*d820*/  @!P5 IMAD.MOV.U32 R8, RZ, RZ, R158 ;  /* 0x000000ffff08d224 */ /* 0x009fe200078e009e */
        /* <DEDUP_REMOVED lines=15> */
.L_x_64:
[----:B------:R-:W-:Y:S05]  /*d920*/  BSYNC B0 ;  /* 0x0000000000007941 */ /* 0x000fea0003800000 */
.L_x_63:
[----:B------:R-:W-:Y:S01]  /*d930*/  @!P4 IMAD.MOV.U32 R12, RZ, RZ, R158 ;  /* 0x000000ffff0cc224 */ /* 0x000fe200078e009e */
[----:B01----:R-:W-:Y:S01]  /*d940*/  @!P5 IADD3 R8, P6, R10, R14, RZ ;  /* 0x0000000e0a08d210 */ /* 0x003fe20007fde0ff */
[----:B------:R-:W-:Y:S02]  /*d950*/  @!P4 IMAD.MOV.U32 R13, RZ, RZ, R161 ;  /* 0x000000ffff0dc224 */ /* 0x000fe400078e00a1 */
[-C--:B------:R-:W-:Y:S01]  /*d960*/  FMUL R32, R32, R2.reuse ;  /* 0x0000000220207220 */ /* 0x080fe20000400000 */
[----:B------:R-:W-:Y:S02]  /*d970*/  @!P5 IMAD R0, R157, 0xc0, RZ ;  /* 0x000000c09d00d824 */ /* 0x000fe400078e02ff */
[----:B------:R-:W-:Y:S01]  /*d980*/  FMUL R33, R33, R2 ;  /* 0x0000000221217220 */ /* 0x000fe20000400000 */
[----:B------:R-:W-:Y:S01]  /*d990*/  @!P4 IMAD.WIDE.U32 R12, R156, 0xc0, R12 ;  /* 0x000000c09c0cc825 */ /* 0x000fe200078e000c */
[----:B------:R-:W0:Y:S01]  /*d9a0*/  @!P3 LDC.64 R18, c[0x0][0x650] ;  /* 0x00019400ff12bb82 */ /* 0x000e220000000a00 */
[----:B------:R-:W-:-:S02]  /*d9b0*/  F2FP.SATFINITE.E4M3.F32.PACK_AB_MERGE_C R7, RZ, R32, RZ ;  /* 0x00000020ff07723e */ /* 0x000fc400048070ff */
[----:B------:R-:W-:Y:S01]  /*d9c0*/  FMUL R34, R34, R2 ;  /* 0x0000000222227220 */ /* 0x000fe20000400000 */
[----:B------:R-:W-:Y:S01]  /*d9d0*/  @!P5 IADD3.X R9, R15, R11, R0, P6, !PT ;  /* 0x0000000b0f09d210 */ /* 0x000fe200037fe400 */
[----:B------:R-:W-:Y:S01]  /*d9e0*/  @!P4 IMAD R0, R157, 0xc0, RZ ;  /* 0x000000c09d00c824 */ /* 0x000fe200078e02ff */
[----:B--2---:R-:W-:Y:S01]  /*d9f0*/  @!P4 IADD3 R10, P6, R12, R16, RZ ;  /* 0x000000100c0ac210 */ /* 0x004fe20007fde0ff */
        /* <DEDUP_REMOVED lines=9> */
[----:B-1----:R-:W-:Y:S01]  /*da90*/  IADD3 R8, P4, R5, R158, RZ ;  /* 0x0000009e05087210 */ /* 0x002fe20007f9e0ff */
[----:B------:R-:W-:Y:S01]  /*daa0*/  ULDC.64 UR4, c[0x0][0x650] ;  /* 0x0001940000047ab9 */ /* 0x000fe20000000a00 */
[----:B------:R-:W-:-:S03]  /*dab0*/  IMAD R7, R157, 0xc0, RZ ;  /* 0x000000c09d077824 */ /* 0x000fc600078e02ff */
[----:B------:R-:W-:Y:S02]  /*dac0*/  IMAD.X R9, R6, 0x1, R161, P4 ;  /* 0x0000000106097824 */ /* 0x000fe400020e06a1 */
[----:B------:R-:W-:-:S03]  /*dad0*/  IMAD.WIDE.U32 R8, R156, 0xc0, R8 ;  /* 0x000000c09c087825 */ /* 0x000fc600078e0008 */
[----:B------:R-:W-:-:S04]  /*dae0*/  IADD3 R8, P4, R8, UR4, RZ ;  /* 0x0000000408087c10 */ /* 0x000fc8000ff9e0ff */
[----:B------:R-:W-:-:S05]  /*daf0*/  IADD3.X R9, R7, UR5, R9, P4, !PT ;  /* 0x0000000507097c10 */ /* 0x000fca000a7fe409 */
[----:B------:R3:W-:Y:S04]  /*db00*/  STG.E.U8 desc[UR12][R8.64+0x10], R13 ;  /* 0x0000100d08007986 */ /* 0x0007e8000c10110c */
.L_x_66:
[----:B------:R-:W-:Y:S05]  /*db10*/  BSYNC B0 ;  /* 0x0000000000007941 */ /* 0x000fea0003800000 */
.L_x_65:
[----:B------:R-:W-:Y:S01]  /*db20*/  ISETP.LT.OR P6, PT, R3, 0x12, !P0 ;  /* 0x000000120300780c */ /* 0x000fe200047c1670 */
[----:B------:R-:W-:Y:S01]  /*db30*/  FMUL R35, R35, R2 ;  /* 0x0000000223237220 */ /* 0x000fe20000400000 */
[----:B-1-3--:R-:W-:Y:S01]  /*db40*/  @!P3 IMAD.MOV.U32 R8, RZ, RZ, R158 ;  /* 0x000000ffff08b224 */ /* 0x00afe200078e009e */
        /* <DEDUP_REMOVED lines=15> */
.L_x_68:
[----:B------:R-:W-:Y:S05]  /*dc40*/  BSYNC B0 ;  /* 0x0000000000007941 */ /* 0x000fea0003800000 */
.L_x_67:
        /* <DEDUP_REMOVED lines=30> */
.L_x_70:
[----:B------:R-:W-:Y:S05]  /*de30*/  BSYNC B0 ;  /* 0x0000000000007941 */ /* 0x000fea0003800000 */
.L_x_69:
        /* <DEDUP_REMOVED lines=18> */
.L_x_72:
[----:B------:R-:W-:Y:S05]  /*df60*/  BSYNC B0 ;  /* 0x0000000000007941 */ /* 0x000fea0003800000 */
.L_x_71:
[----:B------:R-:W-:Y:S01]  /*df70*/  @!P5 IMAD R0, R157, 0xc0, RZ ;  /* 0x000000c09d00d824 */ /* 0x000fe200078e02ff */
[----:B01----:R-:W-:Y:S01]  /*df80*/  @!P5 IADD3 R8, P6, R10, R14, RZ ;  /* 0x0000000e0a08d210 */ /* 0x003fe20007fde0ff */
[----:B------:R-:W-:Y:S02]  /*df90*/  @!P4 IMAD.MOV.U32 R10, RZ, RZ, R158 ;  /* 0x000000ffff0ac224 */ /* 0x000fe400078e009e */
[-C--:B------:R-:W-:Y:S01]  /*dfa0*/  FMUL R40, R40, R2.reuse ;  /* 0x0000000228287220 */ /* 0x080fe20000400000 */
[----:B------:R-:W-:Y:S01]  /*dfb0*/  FMUL R41, R41, R2 ;  /* 0x0000000229297220 */ /* 0x000fe20000400000 */
[----:B------:R-:W-:Y:S01]  /*dfc0*/  @!P5 IADD3.X R9, R15, R11, R0, P6, !PT ;  /* 0x0000000b0f09d210 */ /* 0x000fe200037fe400 */
[----:B------:R-:W-:Y:S01]  /*dfd0*/  @!P4 IMAD.MOV.U32 R11, RZ, RZ, R161 ;  /* 0x000000ffff0bc224 */ /* 0x000fe200078e00a1 */
[----:B------:R-:W0:Y:S01]  /*dfe0*/  @!P3 LDC.64 R18, c[0x0][0x650] ;  /* 0x00019400ff12bb82 */ /* 0x000e220000000a00 */
[----:B------:R-:W-:Y:S01]  /*dff0*/  @!P4 IMAD R0, R157, 0xc0, RZ ;  /* 0x000000c09d00c824 */ /* 0x000fe200078e02ff */
[----:B------:R-:W-:Y:S01]  /*e000*/  F2FP.SATFINITE.E4M3.F32.PACK_AB_MERGE_C R7, RZ, R40, RZ ;  /* 0x00000028ff07723e */ /* 0x000fe200048070ff */
[----:B------:R-:W-:Y:S01]  /*e010*/  @!P4 IMAD.WIDE.U32 R10, R156, 0xc0, R10 ;  /* 0x000000c09c0ac825 */ /* 0x000fe200078e000a */
[----:B------:R-:W-:-:S03]  /*e020*/  F2FP.SATFINITE.E4M3.F32.PACK_AB_MERGE_C R41, RZ, R41, RZ ;  /* 0x00000029ff29723e */ /* 0x000fc600048070ff */
[----:B------:R-:W-:Y:S01]  /*e030*/  FMUL R42, R42, R2 ;  /* 0x000000022a2a7220 */ /* 0x000fe20000400000 */
[----:B------:R-:W-:Y:S01]  /*e040*/  BSSY B0, `(.L_x_73) ;  /* 0x0000014000007945 */ /* 0x000fe20003800000 */
[----:B------:R1:W-:Y:S01]  /*e050*/  @!P5 STG.E.U8 desc[UR12][R8.64+0x20], R7 ;  /* 0x000020070800d986 */ /* 0x0003e2000c10110c */
[----:B--2---:R-:W-:Y:S01]  /*e060*/  @!P4 IADD3 R10, P6, R10, R16, RZ ;  /* 0x000000100a0ac210 */ /* 0x004fe20007fde0ff */
[----:B------:R-:W2:Y:S01]  /*e070*/  @!P2 LDC.64 R20, c[0x0][0x650] ;  /* 0x00019400ff14ab82 */ /* 0x000ea20000000a00 */
[----:B------:R-:W-:Y:S02]  /*e080*/  ISETP.LT.OR P5, PT, R3, 0x21, !P0 ;  /* 0x000000210300780c */ /* 0x000fe400047a1670 */
[----:B------:R-:W-:Y:S02]  /*e090*/  @!P4 IADD3.X R11, R17, R11, R0, P6, !PT ;  /* 0x0000000b110bc210 */ /* 0x000fe400037fe400 */
[----:B------:R-:W-:-:S03]  /*e0a0*/  F2FP.SATFINITE.E4M3.F32.PACK_AB_MERGE_C R15, RZ, R42, RZ ;  /* 0x0000002aff0f723e */ /* 0x000fc600048070ff */
[----:B------:R3:W-:Y:S01]  /*e0b0*/  @!P4 STG.E.U8 desc[UR12][R10.64+0x21], R41 ;  /* 0x000021290a00c986 */ /* 0x0007e2000c10110c */
[----:B-1----:R-:W-:Y:S02]  /*e0c0*/  @!P3 IMAD.MOV.U32 R8, RZ, RZ, R158 ;  /* 0x000000ffff08b224 */ /* 0x002fe400078e009e */
[----:B------:R-:W-:Y:S02]  /*e0d0*/  @!P3 IMAD.MOV.U32 R9, RZ, RZ, R161 ;  /* 0x000000ffff09b224 */ /* 0x000fe400078e00a1 */
[----:B------:R-:W-:Y:S01]  /*e0e0*/  @!P3 IMAD.WIDE.U32 R12, R156, 0xc0, R8 ;  /* 0x000000c09c0cb825 */ /* 0x000fe200078e0008 */
[----:B------:R-:W-:Y:S06]  /*e0f0*/  @P5 BRA `(.L_x_74) ;  /* 0x0000000000205947 */ /* 0x000fec0003800000 */
        /* <DEDUP_REMOVED lines=8> */
.L_x_74:
[----:B------:R-:W-:Y:S05]  /*e180*/  BSYNC B0 ;  /* 0x0000000000007941 */ /* 0x000fea0003800000 */
.L_x_73:
[----:B------:R-:W-:Y:S01]  /*e190*/  ISETP.LT.OR P5, PT, R3, 0x22, !P0 ;  /* 0x000000220300780c */ /* 0x000fe200047a1670 */
[-C--:B------:R-:W-:Y:S01]  /*e1a0*/  FMUL R43, R43, R2.reuse ;  /* 0x000000022b2b7220 */ /* 0x080fe20000400000 */
[----:B------:R-:W-:Y:S01]  /*e1b0*/  BSSY B0, `(.L_x_75) ;  /* 0x000000f000007945 */ /* 0x000fe20003800000 */
[----:B------:R-:W-:Y:S01]  /*e1c0*/  ISETP.LT.OR P6, PT, R3, 0x31, !P1 ;  /* 0x000000310300780c */ /* 0x000fe20004fc1670 */
[----:B------:R-:W-:Y:S01]  /*e1d0*/  FMUL R44, R44, R2 ;  /* 0x000000022c2c7220 */ /* 0x000fe20000400000 */
[----:B0--3--:R-:W-:Y:S01]  /*e1e0*/  @!P3 IADD3 R10, P4, R12, R18, RZ ;  /* 0x000000120c0ab210 */ /* 0x009fe20007f9e0ff */
[----:B------:R-:W-:Y:S01]  /*e1f0*/  @!P3 IMAD R0, R157, 0xc0, RZ ;  /* 0x000000c09d00b824 */ /* 0x000fe200078e02ff */
[----:B------:R-:W-:-:S06]  /*e200*/  F2FP.SATFINITE.E4M3.F32.PACK_AB_MERGE_C R43, RZ, R43, RZ ;  /* 0x0000002bff2b723e */ /* 0x000fcc00048070ff */
        /* <DEDUP_REMOVED lines=9> */
.L_x_76:
[----:B------:R-:W-:Y:S05]  /*e2a0*/  BSYNC B0 ;  /* 0x0000000000007941 */ /* 0x000fea0003800000 */
.L_x_75:
[----:B------:R-:W-:Y:S01]  /*e2b0*/  @!P3 IADD3.X R11, R19, R13, R0, P4, !PT ;  /* 0x0000000d130bb210 */ /* 0x000fe200027fe400 */
[----:B01----:R-:W-:Y:S01]  /*e2c0*/  @!P2 IMAD.MOV.U32 R8, RZ, RZ, R158 ;  /* 0x000000ffff08a224 */ /* 0x003fe200078e009e */
[C---:B------:R-:W-:Y:S01]  /*e2d0*/  ISETP.LT.OR P5, PT, R3.reuse, 0x32, !P1 ;  /* 0x000000320300780c */ /* 0x040fe20004fa1670 */
[----:B------:R-:W-:Y:S01]  /*e2e0*/  @!P2 IMAD.MOV.U32 R9, RZ, RZ, R161 ;  /* 0x000000ffff09a224 */ /* 0x000fe200078e00a1 */
[C---:B------:R-:W-:Y:S01]  /*e2f0*/  ISETP.LT.OR P4, PT, R3.reuse, 0x39, !P1 ;  /* 0x000000390300780c */ /* 0x040fe20004f81670 */
[----:B------:R-:W0:Y:S01]  /*e300*/  @!P6 LDC.64 R12, c[0x0][0x650] ;  /* 0x00019400ff0ceb82 */ /* 0x000e220000000a00 */
[----:B------:R-:W-:Y:S01]  /*e310*/  ISETP.LT.OR P1, PT, R3, 0x3a, !P1 ;  /* 0x0000003a0300780c */ /* 0x000fe20004f21670 */
[----:B------:R-:W-:Y:S01]  /*e320*/  @!P2 IMAD.WIDE.U32 R8, R156, 0xc0, R8 ;  /* 0x000000c09c08a825 */ /* 0x000fe200078e0008 */
[----:B------:R-:W-:-:S03]  /*e330*/  F2FP.SATFINITE.E4M3.F32.PACK_AB_MERGE_C R7, RZ, R44, RZ ;  /* 0x0000002cff07723e */ /* 0x000fc600048070ff */
[-C--:B------:R-:W-:Y:S01]  /*e340*/  FMUL R45, R45, R2.reuse ;  /* 0x000000022d2d7220 */ /* 0x080fe20000400000 */
[----:B------:R-:W-:Y:S01]  /*e350*/  FMUL R46, R46, R2 ;  /* 0x000000022e2e7220 */ /* 0x000fe20000400000 */
[----:B------:R-:W-:Y:S01]  /*e360*/  @!P2 IMAD R0, R157, 0xc0, RZ ;  /* 0x000000c09d00a824 */ /* 0x000fe200078e02ff */
[----:B------:R-:W-:Y:S01]  /*e370*/  BSSY B0, `(.L_x_77) ;  /* 0x000001c000007945 */ /* 0x000fe20003800000 */
[----:B------:R1:W-:Y:S01]  /*e380*/  @!P3 STG.E.U8 desc[UR12][R10.64+0x28], R7 ;  /* 0x000028070a00b986 */ /* 0x0003e2000c10110c */
[----:B--2---:R-:W-:Y:S01]  /*e390*/  @!P2 IADD3 R8, P3, R8, R20, RZ ;  /* 0x000000140808a210 */ /* 0x004fe20007f7e0ff */
[----:B------:R-:W2:Y:S01]  /*e3a0*/  @!P5 LDC.64 R18, c[0x0][0x650] ;  /* 0x00019400ff12db82 */ /* 0x000ea20000000a00 */
[----:B------:R-:W-:Y:S02]  /*e3b0*/  F2FP.SATFINITE.E4M3.F32.PACK_AB_MERGE_C R45, RZ, R45, RZ ;  /* 0x0000002dff2d723e */ /* 0x000fe400048070ff */
[----:B------:R-:W-:Y:S01]  /*e3c0*/  @!P2 IADD3.X R9, R21, R9, R0, P3, !PT ;  /* 0x000000091509a210 */ /* 0x000fe20001ffe400 */
[----:B------:R-:W-:Y:S01]  /*e3d0*/  @!P6 IMAD R0, R157, 0xc0, RZ ;  /* 0x000000c09d00e824 */ /* 0x000fe200078e02ff */
[----:B------:R-:W-:-:S03]  /*e3e0*/  ISETP.LT.OR P3, PT, R3, 0x29, !P0 ;  /* 0x000000290300780c */ /* 0x000fc60004761670 */
[----:B------:R-:W3:Y:S01]  /*e3f0*/  @!P4 LDC.64 R22, c[0x0][0x650] ;  /* 0x00019400ff16cb82 */ /* 0x000ee20000000a00 */
[----:B------:R4:W-:Y:S01]  /*e400*/  @!P2 STG.E.U8 desc[UR12][R8.64+0x29], R45 ;  /* 0x0000292d0800a986 */ /* 0x0009e2000c10110c */
[----:B-1----:R-:W-:Y:S01]  /*e410*/  @!P6 IMAD.MOV.U32 R10, RZ, RZ, R158 ;  /* 0x000000ffff0ae224 */ /* 0x002fe200078e009e */
[----:B------:R-:W-:Y:S01]  /*e420*/  F2FP.SATFINITE.E4M3.F32.PACK_AB_MERGE_C R7, RZ, R46, RZ ;  /* 0x0000002eff07723e */ /* 0x000fe200048070ff */
[----:B------:R-:W-:-:S04]  /*e430*/  @!P6 IMAD.MOV.U32 R11, RZ, RZ, R161 ;  /* 0x000000ffff0be224 */ /* 0x000fc800078e00a1 */
[----:B------:R-:W1:Y:S01]  /*e440*/  @!P1 LDC.64 R24, c[0x0][0x650] ;  /* 0x00019400ff189b82 */ /* 0x000e620000000a00 */
[----:B------:R-:W-:-:S04]  /*e450*/  @!P6 IMAD.WIDE.U32 R10, R156, 0xc0, R10 ;  /* 0x000000c09c0ae825 */ /* 0x000fc800078e000a */
[----:B----4-:R-:W-:Y:S01]  /*e460*/  @!P5 IMAD.MOV.U32 R8, RZ, RZ, R158 ;  /* 0x000000ffff08d224 */ /* 0x010fe200078e009e */
[----:B0-----:R-:W-:Y:S01]  /*e470*/  @!P6 IADD3 R12, P2, R10, R12, RZ ;  /* 0x0000000c0a0ce210 */ /* 0x001fe20007f5e0ff */
[----:B------:R-:W-:Y:S02]  /*e480*/  @!P5 IMAD.MOV.U32 R9, RZ, RZ, R161 ;  /* 0x000000ffff09d224 */ /* 0x000fe400078e00a1 */
[----:B------:R-:W-:Y:S01]  /*e490*/  @!P5 IMAD.WIDE.U32 R14, R156, 0xc0, R8 ;  /* 0x000000c09c0ed825 */ /* 0x000fe200078e0008 */
[----:B------:R-:W-:Y:S09]  /*e4a0*/  @P3 BRA `(.L_x_78) ;  /* 0x0000000000203947 */ /* 0x000ff20003800000 */
        /* <DEDUP_REMOVED lines=8> */
.L_x_78:
[----:B------:R-:W-:Y:S05]  /*e530*/  BSYNC B0 ;  /* 0x0000000000007941 */ /* 0x000fea0003800000 */
.L_x_77:
[----:B------:R-:W-:Y:S01]  /*e540*/  ISETP.LT.OR P3, PT, R3, 0x2a, !P0 ;  /* 0x0000002a0300780c */ /* 0x000fe20004761670 */
[-C--:B------:R-:W-:Y:S01]  /*e550*/  FMUL R48, R48, R2.reuse ;  /* 0x0000000230307220 */ /* 0x080fe20000400000 */
[-C--:B------:R-:W-:Y:S01]  /*e560*/  FMUL R47, R47, R2.reuse ;  /* 0x000000022f2f7220 */ /* 0x080fe20000400000 */
[----:B------:R-:W-:Y:S01]  /*e570*/  BSSY B0, `(.L_x_79) ;  /* 0x0000010000007945 */ /* 0x000fe20003800000 */
[----:B------:R-:W-:Y:S01]  /*e580*/  @!P6 IADD3.X R13, R13, R11, R0, P2, !PT ;  /* 0x0000000b0d0de210 */ /* 0x000fe200017fe400 */
[----:B------:R-:W-:Y:S01]  /*e590*/  FMUL R49, R49, R2 ;  /* 0x0000000231317220 */ /* 0x000fe20000400000 */
[----:B--2---:R-:W-:Y:S01]  /*e5a0*/  @!P5 IADD3 R10, P2, R14, R18, RZ ;  /* 0x000000120e0ad210 */ /* 0x004fe20007f5e0ff */
[----:B------:R-:W-:Y:S01]  /*e5b0*/  @!P5 IMAD R0, R157, 0xc0, RZ ;  /* 0x000000c09d00d824 */ /* 0x000fe200078e02ff */
[----:B0-----:R-:W-:Y:S02]  /*e5c0*/  F2FP.SATFINITE.E4M3.F32.PACK_AB_MERGE_C R7, RZ, R48, RZ ;  /* 0x00000030ff07723e */ /* 0x001fe400048070ff */
[----:B------:R-:W-:-:S03]  /*e5d0*/  F2FP.SATFINITE.E4M3.F32.PACK_AB_MERGE_C R47, RZ, R47, RZ ;  /* 0x0000002fff2f723e */ /* 0x000fc600048070ff */
        /* <DEDUP_REMOVED lines=9> */
.L_x_80:
[----:B------:R-:W-:Y:S05]  /*e670*/  BSYNC B0 ;  /* 0x0000000000007941 */ /* 0x000fea0003800000 */
.L_x_79:
[----:B------:R2:W-:Y:S01]  /*e680*/  @!P6 STG.E.U8 desc[UR12][R12.64+0x30], R7 ;  /* 0x000030070c00e986 */ /* 0x0005e2000c10110c */
[----:B------:R-:W-:Y:S01]  /*e690*/  ISETP.LT.OR P6, PT, R3, 0x31, !P0 ;  /* 0x000000310300780c */ /* 0x000fe200047c1670 */
[----:B------:R-:W-:Y:S01]  /*e6a0*/  FMUL R50, R50, R2 ;  /* 0x0000000232327220 */ /* 0x000fe20000400000 */
[----:B------:R-:W-:Y:S01]  /*e6b0*/  @!P5 IADD3.X R11, R19, R15, R0, P2, !PT ;  /* 0x0000000f130bd210 */ /* 0x000fe200017fe400 */
[----:B0-----:R-:W-:Y:S01]  /*e6c0*/  @!P4 IMAD.MOV.U32 R8, RZ, RZ, R158 ;  /* 0x000000ffff08c224 */ /* 0x001fe200078e009e */
[----:B------:R-:W-:Y:S01]  /*e6d0*/  F2FP.SATFINITE.E4M3.F32.PACK_AB_MERGE_C R49, RZ, R49, RZ ;  /* 0x00000031ff31723e */ /* 0x000fe200048070ff */
[----:B------:R-:W-:Y:S01]  /*e6e0*/  @!P4 IMAD.MOV.U32 R9, RZ, RZ, R161 ;  /* 0x000000ffff09c224 */ /* 0x000fe200078e00a1 */
[----:B------:R-:W-:Y:S01]  /*e6f0*/  BSSY B0, `(.L_x_81) ;  /* 0x0000013000007945 */ /* 0x000fe20003800000 */
[C---:B------:R-:W-:Y:S02]  /*e700*/  ISETP.LT.OR P3, PT, R3.reuse, 0x32, !P0 ;  /* 0x000000320300780c */ /* 0x040fe40004761670 */
[----:B------:R0:W-:Y:S01]  /*e710*/  @!P5 STG.E.U8 desc[UR12][R10.64+0x31], R49 ;  /* 0x000031310a00d986 */ /* 0x0001e2000c10110c */
[C---:B------:R-:W-:Y:S01]  /*e720*/  ISETP.LT.OR P2, PT, R3.reuse, 0x39, !P0 ;  /* 0x000000390300780c */ /* 0x040fe20004741670 */
[----:B--2---:R-:W-:Y:S01]  /*e730*/  @!P4 IMAD.WIDE.U32 R12, R156, 0xc0, R8 ;  /* 0x000000c09c0cc825 */ /* 0x004fe200078e0008 */
[----:B------:R-:W-:-:S02]  /*e740*/  ISETP.LT.OR P0, PT, R3, 0x3a, !P0 ;  /* 0x0000003a0300780c */ /* 0x000fc40004701670 */
[----:B------:R-:W-:Y:S01]  /*e750*/  F2FP.SATFINITE.E4M3.F32.PACK_AB_MERGE_C R3, RZ, R50, RZ ;  /* 0x00000032ff03723e */ /* 0x000fe200048070ff */
[----:B0-----:R-:W-:Y:S02]  /*e760*/  @!P1 IMAD.MOV.U32 R10, RZ, RZ, R158 ;  /* 0x000000ffff0a9224 */ /* 0x001fe400078e009e */
        /* <DEDUP_REMOVED lines=11> */
.L_x_82:
[----:B------:R-:W-:Y:S05]  /*e820*/  BSYNC B0 ;  /* 0x0000000000007941 */ /* 0x000fea0003800000 */
.L_x_81:
[----:B------:R-:W-:Y:S01]  /*e830*/  FMUL R51, R51, R2 ;  /* 0x0000000233337220 */ /* 0x000fe20000400000 */
[----:B------:R-:W-:Y:S01]  /*e840*/  BSSY B0, `(.L_x_83) ;  /* 0x0000011000007945 */ /* 0x000fe20003800000 */
[----:B---3--:R-:W-:Y:S01]  /*e850*/  @!P4 IADD3 R10, P5, R12, R22, RZ ;  /* 0x000000160c0ac210 */ /* 0x008fe20007fbe0ff */
[----:B------:R-:W-:Y:S01]  /*e860*/  FMUL R52, R52, R2 ;  /* 0x0000000234347220 */ /* 0x000fe20000400000 */
[----:B-1----:R-:W-:Y:S01]  /*e870*/  @!P1 IADD3 R16, P6, R14, R24, RZ ;  /* 0x000000180e109210 */ /* 0x002fe20007fde0ff */
[----:B------:R-:W-:Y:S01]  /*e880*/  FMUL R53, R53, R2 ;  /* 0x0000000235357220 */ /* 0x000fe20000400000 */
[C---:B------:R-:W-:Y:S01]  /*e890*/  @!P4 IMAD R0, R157.reuse, 0xc0, RZ ;  /* 0x000000c09d00c824 */ /* 0x040fe200078e02ff */
[----:B------:R-:W-:Y:S01]  /*e8a0*/  F2FP.SATFINITE.E4M3.F32.PACK_AB_MERGE_C R51, RZ, R51, RZ ;  /* 0x00000033ff33723e */ /* 0x000fe200048070ff */
[----:B------:R-:W-:Y:S01]  /*e8b0*/  @!P1 IMAD R4, R157, 0xc0, RZ ;  /* 0x000000c09d049824 */ /* 0x000fe200078e02ff */
[----:B------:R-:W-:Y:S08]  /*e8c0*/  @P3 BRA `(.L_x_84) ;  /* 0x0000000000203947 */ /* 0x000ff00003800000 */
        /* <DEDUP_REMOVED lines=8> */
.L_x_84:
[----:B------:R-:W-:Y:S05]  /*e950*/  BSYNC B0 ;  /* 0x0000000000007941 */ /* 0x000fea0003800000 */
.L_x_83:
[----:B------:R-:W-:Y:S01]  /*e960*/  @!P4 IADD3.X R11, R23, R13, R0, P5, !PT ;  /* 0x0000000d170bc210 */ /* 0x000fe20002ffe400 */
[----:B------:R-:W-:Y:S01]  /*e970*/  FMUL R54, R54, R2 ;  /* 0x0000000236367220 */ /* 0x000fe20000400000 */
[----:B0-----:R-:W-:Y:S01]  /*e980*/  F2FP.SATFINITE.E4M3.F32.PACK_AB_MERGE_C R3, RZ, R52, RZ ;  /* 0x00000034ff03723e */ /* 0x001fe200048070ff */
[----:B------:R-:W-:Y:S01]  /*e990*/  BSSY B0, `(.L_x_85) ;  /* 0x000000f000007945 */ /* 0x000fe20003800000 */
[----:B------:R-:W-:Y:S02]  /*e9a0*/  @!P1 IADD3.X R17, R25, R15, R4, P6, !PT ;  /* 0x0000000f19119210 */ /* 0x000fe400037fe404 */
[----:B------:R-:W-:Y:S01]  /*e9b0*/  F2FP.SATFINITE.E4M3.F32.PACK_AB_MERGE_C R53, RZ, R53, RZ ;  /* 0x00000035ff35723e */ /* 0x000fe200048070ff */
[----:B------:R0:W-:Y:S01]  /*e9c0*/  @!P4 STG.E.U8 desc[UR12][R10.64+0x38], R3 ;  /* 0x000038030a00c986 */ /* 0x0001e2000c10110c */
[----:B------:R-:W-:-:S03]  /*e9d0*/  F2FP.SATFINITE.E4M3.F32.PACK_AB_MERGE_C R7, RZ, R54, RZ ;  /* 0x00000036ff07723e */ /* 0x000fc600048070ff */
[----:B------:R0:W-:Y:S01]  /*e9e0*/  @!P1 STG.E.U8 desc[UR12][R16.64+0x39], R53 ;  /* 0x0000393510009986 */ /* 0x0001e2000c10110c */
[----:B------:R-:W-:Y:S05]  /*e9f0*/  @P2 BRA `(.L_x_86) ;  /* 0x0000000000202947 */ /* 0x000fea0003800000 */
[----:B-1----:R-:W-:Y:S01]  /*ea00*/  IADD3 R8, P1, R5, R158, RZ ;  /* 0x0000009e05087210 */ /* 0x002fe20007f3e0ff */
[----:B------:R-:W-:Y:S01]  /*ea10*/  ULDC.64 UR4, c[0x0][0x650] ;  /* 0x0001940000047ab9 */ /* 0x000fe20000000a00 */
[----:B0-----:R-:W-:-:S03]  /*ea20*/  IMAD R3, R157, 0xc0, RZ ;  /* 0x000000c09d037824 */ /* 0x001fc600078e02ff */
[----:B------:R-:W-:Y:S02]  /*ea30*/  IMAD.X R9, R6, 0x1, R161, P1 ;  /* 0x0000000106097824 */ /* 0x000fe400008e06a1 */
[----:B------:R-:W-:-:S03]  /*ea40*/  IMAD.WIDE.U32 R8, R156, 0xc0, R8 ;  /* 0x000000c09c087825 */ /* 0x000fc600078e0008 */
[----:B------:R-:W-:-:S04]  /*ea50*/  IADD3 R8, P1, R8, UR4, RZ ;  /* 0x0000000408087c10 */ /* 0x000fc8000ff3e0ff */
[----:B------:R-:W-:-:S05]  /*ea60*/  IADD3.X R9, R3, UR5, R9, P1, !PT ;  /* 0x0000000503097c10 */ /* 0x000fca0008ffe409 */
[----:B------:R2:W-:Y:S04]  /*ea70*/  STG.E.U8 desc[UR12][R8.64+0x38], R7 ;  /* 0x0000380708007986 */ /* 0x0005e8000c10110c */
.L_x_86:
[----:B------:R-:W-:Y:S05]  /*ea80*/  BSYNC B0 ;  /* 0x0000000000007941 */ /* 0x000fea0003800000 */
.L_x_85:
[----:B------:R-:W-:Y:S05]  /*ea90*/  @P0 EXIT ;  /* 0x000000000000094d */ /* 0x000fea0003800000 */
[----:B------:R-:W-:Y:S01]  /*eaa0*/  IADD3 R158, P0, R5, R158, RZ ;  /* 0x0000009e059e7210 */ /* 0x000fe20007f1e0ff */
[----:B------:R-:W-:Y:S01]  /*eab0*/  ULDC.64 UR4, c[0x0][0x650] ;  /* 0x0001940000047ab9 */ /* 0x000fe20000000a00 */
[----:B------:R-:W-:Y:S01]  /*eac0*/  FMUL R55, R55, R2 ;  /* 0x0000000237377220 */ /* 0x000fe20000400000 */
[----:B------:R-:W-:Y:S02]  /*ead0*/  IMAD R157, R157, 0xc0, RZ ;  /* 0x000000c09d9d7824 */ /* 0x000fe400078e02ff */
[----:B------:R-:W-:Y:S02]  /*eae0*/  IMAD.X R159, R6, 0x1, R161, P0 ;  /* 0x00000001069f7824 */ /* 0x000fe400000e06a1 */
[----:B------:R-:W-:Y:S01]  /*eaf0*/  F2FP.SATFINITE.E4M3.F32.PACK_AB_MERGE_C R55, RZ, R55, RZ ;  /* 0x00000037ff37723e */ /* 0x000fe200048070ff */
[----:B------:R-:W-:-:S03]  /*eb00*/  IMAD.WIDE.U32 R158, R156, 0xc0, R158 ;  /* 0x000000c09c9e7825 */ /* 0x000fc600078e009e */
[----:B------:R-:W-:-:S04]  /*eb10*/  IADD3 R2, P0, R158, UR4, RZ ;  /* 0x000000049e027c10 */ /* 0x000fc8000ff1e0ff */
[----:B0-----:R-:W-:-:S05]  /*eb20*/  IADD3.X R3, R157, UR5, R159, P0, !PT ;  /* 0x000000059d037c10 */ /* 0x001fca00087fe49f */
[----:B------:R-:W-:Y:S01]  /*eb30*/  STG.E.U8 desc[UR12][R2.64+0x39], R55 ;  /* 0x0000393702007986 */ /* 0x000fe2000c10110c */
[----:B------:R-:W-:Y:S05]  /*eb40*/  EXIT ;  /* 0x000000000000794d */ /* 0x000fea0003800000 */
.L_x_10:
[----:B------:R-:W-:-:S13]  /*eb50*/  ISETP.NE.AND P0, PT, R6, RZ, PT ;  /* 0x000000ff0600720c */ /* 0x000fda0003f05270 */
[----:B------:R-:W-:Y:S05]  /*eb60*/  @P0 EXIT ;  /* 0x000000000000094d */ /* 0x000fea0003800000 */
[----:B------:R-:W-:-:S13]  /*eb70*/  ELECT P0, URZ, PT ;  /* 0x00000000003f782f */ /* 0x000fda0003800000 */
[----:B------:R-:W-:Y:S05]  /*eb80*/  @!P0 BRA `(.L_x_87) ;  /* 0x0000000800108947 */ /* 0x000fea0003800000 */
[----:B------:R-:W-:Y:S02]  /*eb90*/  ISETP.GE.AND P0, PT, R4, 0x1, PT ;  /* 0x000000010400780c */ /* 0x000fe40003f06270 */
[----:B-----5:R-:W-:-:S04]  /*eba0*/  SHF.R.S32.HI R0, RZ, 0x1f, R9 ;  /* 0x0000001fff007819 */ /* 0x020fc80000011409 */
[----:B-1----:R-:W-:-:S07]  /*ebb0*/  LEA.HI R2, R0, R9, RZ, 0x7 ;  /* 0x0000000900027211 */ /* 0x002fce00078f38ff */
[----:B------:R-:W-:Y:S05]  /*ebc0*/  @!P0 BRA `(.L_x_87) ;  /* 0x0000000800008947 */ /* 0x000fea0003800000 */
[----:B------:R-:W0:Y:S01]  /*ebd0*/  S2R R0, SR_CTAID.X ;  /* 0x0000000000007919 */ /* 0x000e220000002500 */
[----:B------:R-:W-:Y:S01]  /*ebe0*/  LOP3.LUT R2, R2, 0xffffff80, RZ, 0xc0, !PT ;  /* 0xffffff8002027812 */ /* 0x000fe200078ec0ff */
[----:B------:R-:W-:Y:S01]  /*ebf0*/  ULDC UR4, c[0x0][0x384] ;  /* 0x0000e10000047ab9 */ /* 0x000fe20000000800 */
[C---:B------:R-:W-:Y:S01]  /*ec00*/  LOP3.LUT P0, RZ, R9.reuse, 0x1f, RZ, 0xc0, !PT ;  /* 0x0000001f09ff7812 */ /* 0x040fe2000780c0ff */
[----:B------:R-:W1:Y:S01]  /*ec10*/  S2R R10, SR_CTAID.Y ;  /* 0x00000000000a7919 */ /* 0x000e620000002600 */
[----:B------:R-:W-:Y:S01]  /*ec20*/  ULDC UR5, c[0x0][0x388] ;  /* 0x0000e20000057ab9 */ /* 0x000fe20000000800 */
[----:B------:R-:W-:Y:S01]  /*ec30*/  IMAD.IADD R2, R9, 0x1, -R2 ;  /* 0x0000000109027824 */ /* 0x000fe200078e0a02 */
[----:B------:R-:W-:Y:S01]  /*ec40*/  LOP3.LUT R20, R8, 0x2, RZ, 0xfc, !PT ;  /* 0x0000000208147812 */ /* 0x000fe200078efcff */
[----:B------:R-:W-:Y:S01]  /*ec50*/  VIADD R21, R4, 0x1 ;  /* 0x0000000104157836 */ /* 0x000fe20000000000 */
[----:B------:R-:W-:Y:S01]  /*ec60*/  CS2R R6, SRZ ;  /* 0x0000000000067805 */ /* 0x000fe2000001ff00 */
[----:B------:R-:W-:Y:S01]  /*ec70*/  IMAD.MOV.U32 R3, RZ, RZ, 0x1 ;  /* 0x00000001ff037424 */ /* 0x000fe200078e00ff */
[C---:B------:R-:W-:Y:S01]  /*ec80*/  ISETP.NE.AND P1, PT, R2.reuse, RZ, PT ;  /* 0x000000ff0200720c */ /* 0x040fe20003f25270 */
[----:B------:R-:W-:Y:S01]  /*ec90*/  IMAD.MOV.U32 R5, RZ, RZ, RZ ;  /* 0x000000ffff057224 */ /* 0x000fe200078e00ff */
[----:B------:R-:W-:Y:S01]  /*eca0*/  ISETP.NE.OR P0, PT, R2, RZ, !P0 ;  /* 0x000000ff0200720c */ /* 0x000fe20004705670 */
[----:B------:R-:W-:-:S02]  /*ecb0*/  IMAD.MOV.U32 R2, RZ, RZ, RZ ;  /* 0x000000ffff027224 */ /* 0x000fc400078e00ff */
[----:B------:R-:W-:Y:S02]  /*ecc0*/  IMAD.MOV.U32 R9, RZ, RZ, RZ ;  /* 0x000000ffff097224 */ /* 0x000fe400078e00ff */
[----:B0-----:R-:W-:-:S04]  /*ecd0*/  IMAD.SHL.U32 R16, R0, 0x100, RZ ;  /* 0x0000010000107824 */ /* 0x001fc800078e00ff */
[----:B------:R-:W-:-:S04]  /*ece0*/  IMAD.HI.U32 R0, R16, UR4, RZ ;  /* 0x0000000410007c27 */ /* 0x000fc8000f8e00ff */
[----:B-1----:R-:W-:Y:S01]  /*ecf0*/  IMAD.SHL.U32 R18, R10, 0x40, RZ ;  /* 0x000000400a127824 */ /* 0x002fe200078e00ff */
[----:B------:R-:W-:-:S07]  /*ed00*/  SHF.R.U32.HI R0, RZ, UR5, R0 ;  /* 0x00000005ff007c19 */ /* 0x000fce0008011600 */
.L_x_91:
[----:B------:R-:W0:Y:S01]  /*ed10*/  S2R R11, SR_CgaCtaId ;  /* 0x00000000000b7919 */ /* 0x000e220000008800 */
[----:B------:R-:W-:-:S04]  /*ed20*/  MOV R10, 0x400 ;  /* 0x00000400000a7802 */ /* 0x000fc80000000f00 */
[----:B0-----:R-:W-:Y:S02]  /*ed30*/  LEA R19, R11, R10, 0x18 ;  /* 0x0000000a0b137211 */ /* 0x001fe400078ec0ff */
[----:B------:R-:W-:-:S03]  /*ed40*/  SHF.L.U32 R10, R3, 0x1f, RZ ;  /* 0x0000001f030a7819 */ /* 0x000fc600000006ff */
[----:B------:R-:W-:-:S07]  /*ed50*/  IMAD R17, R2, 0x8, R19 ;  /* 0x0000000802117824 */ /* 0x000fce00078e0213 */
.L_x_88:
[----:B0-----:R0:W1:Y:S02]  /*ed60*/  SYNCS.PHASECHK.TRANS64.TRYWAIT P2, [R17+URZ+0x37058], R10 ;  /* 0x0370580a110075a7 */ /* 0x001064000804017f */
[----:B-1----:R-:W-:Y:S05]  /*ed70*/  @!P2 NANOSLEEP.SYNCS 0x989680 ;  /* 0x009896800000a95d */ /* 0x002fea0003900000 */
[----:B------:R-:W1:Y:S02]  /*ed80*/  @!P2 SYNCS.PHASECHK.TRANS64 P2, [R17+URZ+0x37058], R10 ;  /* 0x0370580a1100a5a7 */ /* 0x000e64000804007f */
[----:B-1----:R-:W-:Y:S05]  /*ed90*/  @!P2 BRA `(.L_x_88) ;  /* 0xfffffffc00f0a947 */ /* 0x002fea000383ffff */
[----:B0-----:R-:W0:Y:S02]  /*eda0*/  @!P1 LDC R10, c[0x0][0x580] ;  /* 0x00016000ff0a9b82 */ /* 0x001e240000000800 */
[----:B0-----:R0:W-:Y:S02]  /*edb0*/  @!P1 SYNCS.ARRIVE.TRANS64 RZ, [R17+URZ+0x37000], R10 ;  /* 0x0370000a11ff99a7 */ /* 0x0011e4000800003f */
[----:B0-----:R-:W-:-:S04]  /*edc0*/  PRMT R10, R20, 0x9910, RZ ;  /* 0x00009910140a7816 */ /* 0x001fc800000000ff */
[----:B------:R-:W-:-:S13]  /*edd0*/  ISETP.NE.AND P2, PT, R10, 0x2, PT ;  /* 0x000000020a00780c */ /* 0x000fda0003f45270 */
[----:B------:R-:W-:Y:S05]  /*ede0*/  @P2 BRA `(.L_x_89) ;  /* 0x0000000000042947 */ /* 0x000fea0003800000 */
[----:B------:R-:W-:Y:S01]  /*edf0*/  BPT.TRAP 0x1 ;  /* 0x000000040000795c */ /* 0x000fe20000300000 */
.L_x_89:
[----:B------:R-:W-:Y:S05]  /*ee00*/  @P0 BRA `(.L_x_90) ;  /* 0x0000000000040947 */ /* 0x000fea0003800000 */
[----:B------:R-:W-:Y:S01]  /*ee10*/  BPT.TRAP 0x1 ;  /* 0x000000040000795c */ /* 0x000fe20000300000 */
.L_x_90:
[----:B------:R-:W0:Y:S01]  /*ee20*/  LDC R13, c[0x0][0x380] ;  /* 0x0000e000ff0d7b82 */ /* 0x000e220000000800 */
[----:B------:R-:W-:Y:S01]  /*ee30*/  R2UR UR4, R0 ;  /* 0x00000000000472ca */ /* 0x000fe200000e0000 */
[----:B------:R-:W-:Y:S01]  /*ee40*/  ULDC UR14, c[0x0][0x38c] ;  /* 0x0000e300000e7ab9 */ /* 0x000fe20000000800 */
[----:B------:R-:W-:Y:S01]  /*ee50*/  R2UR UR13, R16 ;  /* 0x00000000100d72ca */ /* 0x000fe200000e0000 */
[----:B------:R-:W-:Y:S01]  /*ee60*/  UISETP.NE.AND UP0, UPT, UR14, 0x1, UPT ;  /* 0x000000010e00788c */ /* 0x000fe2000bf05270 */
[C---:B------:R-:W-:Y:S01]  /*ee70*/  R2UR UR18, R9.reuse ;  /* 0x00000000091272ca */ /* 0x040fe200000e0000 */
[----:B------:R-:W-:Y:S01]  /*ee80*/  VIADD R9, R9, 0x1 ;  /* 0x0000000109097836 */ /* 0x000fe20000000000 */
[----:B------:R-:W-:Y:S01]  /*ee90*/  ULDC UR24, c[0x0][0x398] ;  /* 0x0000e60000187ab9 */ /* 0x000fe20000000800 */
[----:B------:R-:W1:Y:S01]  /*eea0*/  LDC.64 R10, c[0x0][0x3f8] ;  /* 0x0000fe00ff0a7b82 */ /* 0x000e620000000a00 */
[----:B------:R-:W-:Y:S01]  /*eeb0*/  R2UR UR16, R2 ;  /* 0x00000000021072ca */ /* 0x000fe200000e0000 */
[----:B------:R-:W-:Y:S01]  /*eec0*/  ULDC UR12, c[0x0][0x3ec] ;  /* 0x0000fb00000c7ab9 */ /* 0x000fe20000000800 */
[----:B------:R-:W-:Y:S01]  /*eed0*/  R2UR UR17, R17 ;  /* 0x00000000111172ca */ /* 0x000fe200000e0000 */
[----:B------:R-:W-:Y:S01]  /*eee0*/  VIADD R21, R21, 0xffffffff ;  /* 0xffffffff15157836 */ /* 0x000fe20000000000 */
[----:B------:R-:W-:Y:S01]  /*eef0*/  ULDC.64 UR28, c[0x0][0x198] ;  /* 0x00006600001c7ab9 */ /* 0x000fe20000000a00 */
[----:B------:R-:W-:Y:S01]  /*ef00*/  ULDC.64 UR20, c[0x0][0x3f0] ;  /* 0x0000fc0000147ab9 */ /* 0x000fe20000000a00 */
[----:B------:R-:W-:Y:S01]  /*ef10*/  @UP0 ULDC.64 UR8, c[0x0][0x390] ;  /* 0x0000e40000080ab9 */ /* 0x000fe20000000a00 */
[----:B------:R-:W1:Y:S01]  /*ef20*/  LDC.64 R14, c[0x0][0x3d0] ;  /* 0x0000f400ff0e7b82 */ /* 0x000e620000000a00 */
[----:B------:R-:W-:Y:S01]  /*ef30*/  ISETP.GT.AND P6, PT, R21, 0x1, PT ;  /* 0x000000011500780c */ /* 0x000fe20003fc4270 */
[----:B------:R-:W-:Y:S01]  /*ef40*/  USHF.L.U32 UR18, UR18, 0x6, URZ ;  /* 0x0000000612127899 */ /* 0x000fe2000800063f */
[----:B------:R-:W-:Y:S01]  /*ef50*/  UMOV UR26, 0x0 ;  /* 0x00000000001a7882 */ /* 0x000fe20000000000 */
[----:B------:R-:W-:-:S04]  /*ef60*/  UMOV UR27, 0x10000000 ;  /* 0x10000000001b7882 */ /* 0x000fc80000000000 */
[----:B------:R-:W2:Y:S01]  /*ef70*/  LDC R12, c[0x0][0x400] ;  /* 0x00010000ff0c7b82 */ /* 0x000ea20000000800 */
[----:B0-----:R-:W-:Y:S01]  /*ef80*/  ISETP.NE.AND P2, PT, R13, 0x1, PT ;  /* 0x000000010d00780c */ /* 0x001fe20003f45270 */
[----:B------:R-:W-:-:S12]  /*ef90*/  UIADD3 UR17, UR17, 0x37000, URZ ;  /* 0x0003700011117890 */ /* 0x000fd8000fffe03f */
[----:B------:R-:W-:Y:S01]  /*efa0*/  @P2 IMAD.U32 R22, RZ, RZ, UR4 ;  /* 0x00000004ff162e24 */ /* 0x000fe2000f8e00ff */
[----:B------:R-:W-:Y:S01]  /*efb0*/  ULDC.64 UR4, c[0x0][0x3c8] ;  /* 0x0000f20000047ab9 */ /* 0x000fe20000000a00 */
[----:B-1----:R-:W-:Y:S02]  /*efc0*/  IMAD R11, R5, R14, R11 ;  /* 0x0000000e050b7224 */ /* 0x002fe400078e020b */
[----:B------:R-:W-:Y:S01]  /*efd0*/  IMAD R10, R7, UR5, R10 ;  /* 0x00000005070a7c24 */ /* 0x000fe2000f8e020a */
[----:B------:R-:W-:Y:S02]  /*efe0*/  @P2 R2UR UR13, R22 ;  /* 0x00000000160d22ca */ /* 0x000fe400000e0000 */
[----:B------:R-:W-:Y:S01]  /*eff0*/  ISETP.NE.AND P2, PT, R9, UR15, PT ;  /* 0x0000000f09007c0c */ /* 0x000fe2000bf45270 */
[----:B------:R-:W-:Y:S02]  /*f000*/  IMAD.U32 R11, R11, 0x20, R10 ;  /* 0x000000200b0b7824 */ /* 0x000fe400078e000a */
[----:B--2---:R-:W-:Y:S01]  /*f010*/  IMAD R12, R6, R15, R12 ;  /* 0x0000000f060c7224 */ /* 0x004fe200078e020c */
[----:B------:R-:W-:Y:S01]  /*f020*/  SEL R9, R9, RZ, P2 ;  /* 0x000000ff09097207 */ /* 0x000fe20001000000 */
[----:B------:R-:W0:Y:S02]  /*f030*/  LDC.64 R14, c[0x0][0x3e0] ;  /* 0x0000f800ff0e7b82 */ /* 0x000e240000000a00 */
[----:B------:R-:W-:-:S04]  /*f040*/  IMAD.U32 R11, R12, 0x400, R11 ;  /* 0x000004000c0b7824 */ /* 0x000fc800078e000b */
[----:B------:R-:W-:Y:S01]  /*f050*/  UIMAD.WIDE.U32 UR6, UR13, UR8, URZ ;  /* 0x000000080d0672a5 */ /* 0x000fe2000f8e003f */
[----:B------:R-:W-:Y:S01]  /*f060*/  R2UR UR25, R11 ;  /* 0x000000000b1972ca */ /* 0x000fe200000e0000 */
[----:B------:R-:W-:Y:S01]  /*f070*/  UIADD3 UR6, -UR13, URZ, URZ ;  /* 0x0000003f0d067290 */ /* 0x000fe2000fffe13f */
[----:B------:R-:W-:Y:S01]  /*f080*/  VIADD R11, R6, 0x1 ;  /* 0x00000001060b7836 */ /* 0x000fe20000000000 */
[----:B------:R-:W-:Y:S01]  /*f090*/  UMOV UR5, UR13 ;  /* 0x0000000d00057c82 */ /* 0x000fe20008000000 */
[----:B------:R-:W-:Y:S02]  /*f0a0*/  @UP0 USHF.R.U32.HI UR5, URZ, UR9, UR7 ;  /* 0x000000093f050299 */ /* 0x000fe40008011607 */
[----:B------:R-:W-:Y:S01]  /*f0b0*/  UISETP.NE.AND UP0, UPT, UR24, 0x1, UPT ;  /* 0x000000011800788c */ /* 0x000fe2000bf05270 */
[----:B------:R-:W-:Y:S01]  /*f0c0*/  IMAD R10, R13, UR6, R16 ;  /* 0x000000060d0a7c24 */ /* 0x000fe2000f8e0210 */
[----:B------:R-:W-:Y:S01]  /*f0d0*/  R2UR UR7, R19 ;  /* 0x00000000130772ca */ /* 0x000fe200000e0000 */
[----:B------:R-:W-:Y:S01]  /*f0e0*/  VIADD R13, R7, 0x1 ;  /* 0x00000001070d7836 */ /* 0x000fe20000000000 */
[----:B------:R-:W-:Y:S01]  /*f0f0*/  ULDC.64 UR8, c[0x0][0x3c0] ;  /* 0x0000f00000087ab9 */ /* 0x000fe20000000a00 */
[----:B------:R-:W-:Y:S01]  /*f100*/  @P2 IMAD.MOV R13, RZ, RZ, R7 ;  /* 0x000000ffff0d2224 */ /* 0x000fe200078e0207 */
[----:B------:R-:W-:Y:S01]  /*f110*/  R2UR UR19, R10 ;  /* 0x000000000a1372ca */ /* 0x000fe200000e0000 */
[C---:B------:R-:W-:Y:S01]  /*f120*/  IMAD R19, R2.reuse, 0x1000, R19 ;  /* 0x0000100002137824 */ /* 0x040fe200078e0213 */
[----:B------:R-:W-:Y:S01]  /*f130*/  UMOV UR22, UR5 ;  /* 0x0000000500167c82 */ /* 0x000fe20008000000 */
[----:B------:R-:W-:Y:S01]  /*f140*/  VIADD R10, R5, 0x1 ;  /* 0x00000001050a7836 */ /* 0x000fe20000000000 */
[----:B------:R-:W-:Y:S01]  /*f150*/  UIADD3 UR6, UP1, UR28, 0xf0, URZ ;  /* 0x000000f01c067890 */ /* 0x000fe2000ff3e03f */
[----:B0-----:R-:W-:Y:S01]  /*f160*/  ISETP.NE.AND P3, PT, R13, R14, PT ;  /* 0x0000000e0d00720c */ /* 0x001fe20003f65270 */
[----:B------:R-:W-:Y:S01]  /*f170*/  @UP0 ULDC UR10, c[0x0][0x39c] ;  /* 0x0000e700000a0ab9 */ /* 0x000fe20000000800 */
[----:B------:R-:W-:Y:S01]  /*f180*/  @UP0 ULDC UR30, c[0x0][0x3a0] ;  /* 0x0000e800001e0ab9 */ /* 0x000fe20000000800 */
[----:B------:R-:W-:Y:S01]  /*f190*/  UIMAD.WIDE.U32 UR10, UR5, UR10, URZ ;  /* 0x0000000a050a72a5 */ /* 0x000fe2000f8e003f */
[----:B------:R-:W-:Y:S01]  /*f1a0*/  R2UR UR23, R19 ;  /* 0x00000000131772ca */ /* 0x000fe200000e0000 */
[----:B------:R-:W-:Y:S01]  /*f1b0*/  ULEA UR16, UR16, UR7, 0xe ;  /* 0x0000000710107291 */ /* 0x000fe2000f8e703f */
[----:B------:R-:W-:Y:S01]  /*f1c0*/  VIADD R2, R2, 0x1 ;  /* 0x0000000102027836 */ /* 0x000fe20000000000 */
[----:B------:R-:W-:-:S02]  /*f1d0*/  @UP0 USHF.R.U32.HI UR22, URZ, UR30, UR11 ;  /* 0x0000001e3f160299 */ /* 0x000fc4000801160b */
[----:B------:R-:W-:Y:S01]  /*f1e0*/  UIMAD UR19, UR19, UR8, UR12 ;  /* 0x00000008131372a4 */ /* 0x000fe2000f8e020c */
[----:B------:R-:W-:Y:S01]  /*f1f0*/  R2UR UR12, R7 ;  /* 0x00000000070c72ca */ /* 0x000fe200000e0000 */
[----:B------:R-:W-:Y:S01]  /*f200*/  UIADD3 UR7, -UR5, URZ, URZ ;  /* 0x0000003f05077290 */ /* 0x000fe2000fffe13f */
[----:B------:R-:W-:Y:S01]  /*f210*/  R2UR UR11, R18 ;  /* 0x00000000120b72ca */ /* 0x000fe200000e0000 */
[----:B------:R-:W-:Y:S01]  /*f220*/  UIADD3 UR8, -UR22, URZ, URZ ;  /* 0x0000003f16087290 */ /* 0x000fe2000fffe13f */
[----:B------:R-:W-:Y:S01]  /*f230*/  @P3 IMAD.MOV R10, RZ, RZ, R5 ;  /* 0x000000ffff0a3224 */ /* 0x000fe200078e0205 */
[----:B------:R-:W-:Y:S01]  /*f240*/  UIMAD UR7, UR14, UR7, UR13 ;  /* 0x000000070e0772a4 */ /* 0x000fe2000f8e020d */
[----:B------:R-:W-:Y:S01]  /*f250*/  R2UR UR13, R5 ;  /* 0x00000000050d72ca */ /* 0x000fe200000e0000 */
[----:B------:R-:W-:Y:S01]  /*f260*/  UIMAD UR5, UR24, UR8, UR5 ;  /* 0x00000008180572a4 */ /* 0x000fe2000f8e0205 */
[----:B------:R-:W-:Y:S01]  /*f270*/  R2UR UR14, R6 ;  /* 0x00000000060e72ca */ /* 0x000fe200000e0000 */
[----:B------:R-:W-:Y:S01]  /*f280*/  UIADD3 UR28, UP2, UR28, 0x270, URZ ;  /* 0x000002701c1c7890 */ /* 0x000fe2000ff5e03f */
[----:B------:R-:W-:Y:S01]  /*f290*/  ISETP.NE.AND P4, PT, R10, R15, PT ;  /* 0x0000000f0a00720c */ /* 0x000fe20003f85270 */
[----:B------:R-:W-:Y:S01]  /*f2a0*/  UIMAD UR20, UR7, UR9, UR20 ;  /* 0x00000009071472a4 */ /* 0x000fe2000f8e0214 */
[C---:B------:R-:W-:Y:S01]  /*f2b0*/  ISETP.NE.AND P5, PT, R2.reuse, 0xb, PT ;  /* 0x0000000b0200780c */ /* 0x040fe20003fa5270 */
[----:B------:R-:W-:Y:S01]  /*f2c0*/  UIMAD UR21, UR5, UR4, UR21 ;  /* 0x00000004051572a4 */ /* 0x000fe2000f8e0215 */
[----:B------:R-:W-:Y:S01]  /*f2d0*/  SEL R7, R13, RZ, P3 ;  /* 0x000000ff0d077207 */ /* 0x000fe20001800000 */
[----:B------:R-:W-:Y:S01]  /*f2e0*/  UIADD3.X UR7, URZ, UR29, URZ, UP1, !UPT ;  /* 0x0000001d3f077290 */ /* 0x000fe20008ffe43f */
[----:B------:R-:W-:Y:S01]  /*f2f0*/  SEL R12, RZ, 0x1, P5 ;  /* 0x00000001ff0c7807 */ /* 0x000fe20002800000 */
[----:B------:R-:W-:Y:S01]  /*f300*/  UPRMT UR4, UR25, 0x5410, URZ ;  /* 0x0000541019047896 */ /* 0x000fe2000800003f */
[----:B------:R-:W-:Y:S01]  /*f310*/  SEL R2, R2, RZ, P5 ;  /* 0x000000ff02027207 */ /* 0x000fe20002800000 */
[----:B------:R-:W-:Y:S01]  /*f320*/  UIADD3 UR8, UR23, 0x2c000, URZ ;  /* 0x0002c00017087890 */ /* 0x000fe2000fffe03f */
[----:B------:R-:W-:Y:S01]  /*f330*/  LOP3.LUT R3, R3, R12, RZ, 0x3c, !PT ;  /* 0x0000000c03037212 */ /* 0x000fe200078e3cff */
[----:B------:R-:W-:Y:S01]  /*f340*/  UIADD3.X UR29, URZ, UR29, URZ, UP2, !UPT ;  /* 0x0000001d3f1d7290 */ /* 0x000fe200097fe43f */
[----:B------:R-:W-:Y:S01]  /*f350*/  SEL R5, R10, RZ, P4 ;  /* 0x000000ff0a057207 */ /* 0x000fe20002000000 */
[----:B------:R-:W-:Y:S01]  /*f360*/  UMOV UR9, UR17 ;  /* 0x0000001100097c82 */ /* 0x000fe20008000000 */
[----:B------:R-:W-:Y:S01]  /*f370*/  UMOV UR10, UR18 ;  /* 0x00000012000a7c82 */ /* 0x000fe20008000000 */
[----:B------:R-:W-:Y:S01]  /*f380*/  @P4 IMAD.MOV R11, RZ, RZ, R6 ;  /* 0x000000ffff0b4224 */ /* 0x000fe200078e0206 */
[----:B------:R0:W-:Y:S03]  /*f390*/  UTMALDG.5D.IM2COL [UR16], [UR6], UR4 ;  /* 0x00000010060073b4 */ /* 0x0001e60008060004 */
[----:B------:R-:W-:Y:S01]  /*f3a0*/  IMAD.MOV.U32 R6, RZ, RZ, R11 ;  /* 0x000000ffff067224 */ /* 0x000fe200078e000b */
[----:B------:R0:W-:Y:S02]  /*f3b0*/  UTMALDG.5D [UR8], [UR28], desc[UR26] ;  /* 0x00001a081c0075b4 */ /* 0x0001e40008021000 */
[----:B0-----:R-:W-:Y:S05]  /*f3c0*/  @P6 BRA `(.L_x_91) ;  /* 0xfffffff800506947 */ /* 0x001fea000383ffff */
.L_x_87:
[----:B------:R-:W-:Y:S01]  /*f3d0*/  ISETP.GE.U32.AND P2, PT, R4, 0xb, PT ;  /* 0x0000000b0400780c */ /* 0x000fe20003f46070 */
[----:B------:R-:W-:Y:S05]  /*f3e0*/  WARPSYNC.ALL ;  /* 0x0000000000007948 */ /* 0x000fea0003800000 */
[----:B------:R-:W-:-:S07]  /*f3f0*/  ELECT P1, URZ, PT ;  /* 0x00000000003f782f */ /* 0x000fce0003820000 */
[----:B-1---5:R-:W-:-:S05]  /*f400*/  @P2 IMAD.WIDE.U32 R2, R4, -0x45d1745d, RZ ;  /* 0xba2e8ba304022825 */ /* 0x022fca00078e00ff */
[----:B------:R-:W-:-:S04]  /*f410*/  @P2 SHF.R.U32.HI R0, RZ, 0x3, R3 ;  /* 0x00000003ff002819 */ /* 0x000fc80000011603 */
[----:B------:R-:W-:-:S04]  /*f420*/  @P2 LOP3.LUT R0, R0, 0x1, RZ, 0xc0, !PT ;  /* 0x0000000100002812 */ /* 0x000fc800078ec0ff */
[----:B------:R-:W-:Y:S01]  /*f430*/  @P2 ISETP.NE.U32.AND P0, PT, R0, 0x1, PT ;  /* 0x000000010000280c */ /* 0x000fe20003f05070 */
[----:B------:R-:W-:-:S12]  /*f440*/  @!P1 EXIT ;  /* 0x000000000000994d */ /* 0x000fd80003800000 */
[----:B------:R-:W-:Y:S01]  /*f450*/  LOP3.LUT R8, R8, 0x2, RZ, 0xfc, !PT ;  /* 0x0000000208087812 */ /* 0x000fe200078efcff */
[----:B------:R-:W-:Y:S01]  /*f460*/  IMAD.MOV.U32 R0, RZ, RZ, 0x1 ;  /* 0x00000001ff007424 */ /* 0x000fe200078e00ff */
[----:B------:R-:W-:Y:S02]  /*f470*/  @P2 ISETP.NE.U32.AND.EX P0, PT, RZ, RZ, PT, P0 ;  /* 0x000000ffff00220c */ /* 0x000fe40003f05100 */
[----:B------:R-:W-:Y:S02]  /*f480*/  ISETP.NE.AND P1, PT, R8, 0x3, PT ;  /* 0x000000030800780c */ /* 0x000fe40003f25270 */
[----:B------:R-:W-:-:S11]  /*f490*/  @P2 SEL R0, RZ, 0x1, !P0 ;  /* 0x00000001ff002807 */ /* 0x000fd60004000000 */
[----:B------:R-:W-:Y:S05]  /*f4a0*/  @!P1 BRA `(.L_x_92) ;  /* 0x0000000000049947 */ /* 0x000fea0003800000 */
[----:B------:R-:W-:Y:S01]  /*f4b0*/  BPT.TRAP 0x1 ;  /* 0x000000040000795c */ /* 0x000fe20000300000 */
.L_x_92:
[----:B------:R-:W0:Y:S01]  /*f4c0*/  S2R R5, SR_CgaCtaId ;  /* 0x0000000000057919 */ /* 0x000e220000008800 */
[----:B------:R-:W-:Y:S01]  /*f4d0*/  IMAD.WIDE.U32 R2, R4, -0x45d1745d, RZ ;  /* 0xba2e8ba304027825 */ /* 0x000fe200078e00ff */
[----:B------:R-:W-:-:S04]  /*f4e0*/  MOV R2, 0x400 ;  /* 0x0000040000027802 */ /* 0x000fc80000000f00 */
[----:B------:R-:W-:-:S05]  /*f4f0*/  SHF.R.U32.HI R3, RZ, 0x3, R3 ;  /* 0x00000003ff037819 */ /* 0x000fca0000011603 */
[----:B------:R-:W-:Y:S01]  /*f500*/  IMAD R4, R3, -0xb, R4 ;  /* 0xfffffff503047824 */ /* 0x000fe200078e0204 */
[----:B0-----:R-:W-:Y:S02]  /*f510*/  LEA R2, R5, R2, 0x18 ;  /* 0x0000000205027211 */ /* 0x001fe400078ec0ff */
[----:B------:R-:W-:-:S03]  /*f520*/  SHF.L.U32 R5, R0, 0x1f, RZ ;  /* 0x0000001f00057819 */ /* 0x000fc600000006ff */
[----:B------:R-:W-:-:S04]  /*f530*/  VIADD R3, R2, 0x37058 ;  /* 0x0003705802037836 */ /* 0x000fc80000000000 */
[----:B------:R-:W-:-:S07]  /*f540*/  IMAD R2, R4, 0x8, R3 ;  /* 0x0000000804027824 */ /* 0x000fce00078e0203 */
.L_x_93:
[----:B0-----:R0:W1:Y:S02]  /*f550*/  SYNCS.PHASECHK.TRANS64.TRYWAIT P0, [R2+URZ], R5 ;  /* 0x00000005020075a7 */ /* 0x001064000800017f */
[----:B-1----:R-:W-:Y:S05]  /*f560*/  @!P0 NANOSLEEP.SYNCS 0x989680 ;  /* 0x009896800000895d */ /* 0x002fea0003900000 */
[----:B------:R-:W1:Y:S02]  /*f570*/  @!P0 SYNCS.PHASECHK.TRANS64 P0, [R2+URZ], R5 ;  /* 0x00000005020085a7 */ /* 0x000e64000800007f */
[----:B-1----:R-:W-:Y:S05]  /*f580*/  @!P0 BRA `(.L_x_93) ;  /* 0xfffffffc00f08947 */ /* 0x002fea000383ffff */
[----:B------:R-:W-:-:S05]  /*f590*/  VIADD R4, R4, 0x1 ;  /* 0x0000000104047836 */ /* 0x000fca0000000000 */
[----:B------:R-:W-:-:S04]  /*f5a0*/  ISETP.NE.AND P0, PT, R4, 0xb, PT ;  /* 0x0000000b0400780c */ /* 0x000fc80003f05270 */
[----:B0-----:R-:W-:Y:S02]  /*f5b0*/  SEL R5, RZ, 0x1, P0 ;  /* 0x00000001ff057807 */ /* 0x001fe40000000000 */
[----:B------:R-:W-:Y:S02]  /*f5c0*/  SEL R4, R4, RZ, P0 ;  /* 0x000000ff04047207 */ /* 0x000fe40000000000 */
[----:B------:R-:W-:-:S03]  /*f5d0*/  LOP3.LUT R7, R0, R5, RZ, 0x3c, !PT ;  /* 0x0000000500077212 */ /* 0x000fc600078e3cff */
[----:B------:R-:W-:Y:S01]  /*f5e0*/  IMAD R0, R4, 0x8, R3 ;  /* 0x0000000804007824 */ /* 0x000fe200078e0203 */
[----:B------:R-:W-:-:S07]  /*f5f0*/  SHF.L.U32 R5, R7, 0x1f, RZ ;  /* 0x0000001f07057819 */ /* 0x000fce00000006ff */
.L_x_94:
        /* <DEDUP_REMOVED lines=11> */
.L_x_95:
        /* <DEDUP_REMOVED lines=11> */
.L_x_96:
        /* <DEDUP_REMOVED lines=11> */
.L_x_97:
        /* <DEDUP_REMOVED lines=11> */
.L_x_98:
        /* <DEDUP_REMOVED lines=11> */
.L_x_99:
        /* <DEDUP_REMOVED lines=11> */
.L_x_100:
        /* <DEDUP_REMOVED lines=11> */
.L_x_101:
        /* <DEDUP_REMOVED lines=11> */
.L_x_102:
        /* <DEDUP_REMOVED lines=11> */
.L_x_103:
[----:B0-----:R0:W1:Y:S02]  /*fc30*/  SYNCS.PHASECHK.TRANS64.TRYWAIT P0, [R4+URZ], R3 ;  /* 0x00000003040075a7 */ /* 0x001064000800017f */
[----:B-1----:R-:W-:Y:S05]  /*fc40*/  @!P0 NANOSLEEP.SYNCS 0x989680 ;  /* 0x009896800000895d */ /* 0x002fea0003900000 */
[----:B------:R-:W1:Y:S02]  /*fc50*/  @!P0 SYNCS.PHASECHK.TRANS64 P0, [R4+URZ], R3 ;  /* 0x00000003040085a7 */ /* 0x000e64000800007f */
[----:B-1----:R-:W-:Y:S05]  /*fc60*/  @P0 EXIT ;  /* 0x000000000000094d */ /* 0x002fea0003800000 */
[----:B------:R-:W-:Y:S05]  /*fc70*/  BRA `(.L_x_103) ;  /* 0xfffffffc00ec7947 */ /* 0x000fea000383ffff */
.L_x_104:
[----:B------:R-:W-:-:S00]  /*fc80*/  BRA `(.L_x_104) ;  /* 0xfffffffc00fc7947 */ /* 0x000fc0000383ffff */
[----:B------:R-:W-:-:S00]  /*fc90*/  NOP ;  /* 0x0000000000007918 */ /* 0x000fc00000000000 */
        /* <DEDUP_REMOVED lines=14> */
.L_x_105:


//--------------------- .nv.shared._ZN7cutlass13device_kernelINS_4conv6kernel13ConvUniversalINS1_16ConvProblemShapeILNS1_8OperatorE0ELi3EEENS1_10collective14CollectiveConvINS1_46MainloopSm90TmaGmmaWarpSpecializedImplicitGemmILS5_0ELi11ELi3EN4cute5tupleIJNSA_1CILi1EEESD_SD_EEENS1_36KernelImplicitTmaWarpSpecializedSm90ELi1EEENSB_IJNSC_ILi256EEENSC_ILi64EEENSB_IJSI_EEEEEENS_12float_e4m3_tESL_NSA_8TiledMMAINSA_8MMA_AtomIJNSA_4SM904GMMA30MMA_64x64x32_F32E4M3E4M3_SS_TNILNSP_7ScaleInE1ELSR_1EEEEEENSA_6LayoutISE_NSB_IJNSC_ILi0EEESV_SV_EEEEENSB_IJNSA_10UnderscoreESY_SY_EEEEENS7_6detail26Sm90ImplicitGemmTileTraitsINSA_20SM90_TMA_LOAD_IM2COLENSA_14ComposedLayoutINSA_7SwizzleILi2ELi4ELi3EEENSA_18smem_ptr_flag_bitsILi8EEENSU_INSB_IJNSB_IJNSC_ILi8EEENSC_ILi32EEEEEENSB_IJSI_SD_EEENSB_IJSD_NSC_ILi11EEEEEEEEENSB_IJNSB_IJSI_NSC_ILi512EEEEEENSB_IJSD_SV_EEENSB_IJSV_NSC_ILi16384EEEEEEEEEEEEEvEENS12_INSA_13SM90_TMA_LOADENS14_IS16_S18_NSU_INSB_IJNSB_IJS19_S19_EEES1C_S1E_EEENSB_IJS1H_S1I_NSB_IJSV_NSC_ILi4096EEEEEEEEEEEEEvEEEENS_8epilogue10collective6detail29Sm90TmaWarpSpecializedAdapterINS20_15DefaultEpilogueISL_NSB_IJNSB_IJllllEEESD_SV_EEES25_NS1Z_6thread17LinearCombinationISL_Li1EffLNS26_9ScaleType4KindE0ELNS_15FloatRoundStyleE2ESL_EENS_4gemm15EpilogueDefaultEEEEEvvEEEEvNT_6ParamsE --------------------------
	.section	.nv.shared._ZN7cutlass13device_kernelINS_4conv6kernel13ConvUniversalINS1_16ConvProblemShapeILNS1_8OperatorE0ELi3EEENS1_10collective14CollectiveConvINS1_46MainloopSm90TmaGmmaWarpSpecializedImplicitGemmILS5_0ELi11ELi3EN4cute5tupleIJNSA_1CILi1EEESD_SD_EEENS1_36KernelImplicitTmaWarpSpecializedSm90ELi1EEENSB_IJNSC_ILi256EEENSC_ILi64EEENSB_IJSI_EEEEEENS_12float_e4m3_tESL_NSA_8TiledMMAINSA_8MMA_AtomIJNSA_4SM904GMMA30MMA_64x64x32_F32E4M3E4M3_SS_TNILNSP_7ScaleInE1ELSR_1EEEEEENSA_6LayoutISE_NSB_IJNSC_ILi0EEESV_SV_EEEEENSB_IJNSA_10UnderscoreESY_SY_EEEEENS7_6detail26Sm90ImplicitGemmTileTraitsINSA_20SM90_TMA_LOAD_IM2COLENSA_14ComposedLayoutINSA_7SwizzleILi2ELi4ELi3EEENSA_18smem_ptr_flag_bitsILi8EEENSU_INSB_IJNSB_IJNSC_ILi8EEENSC_ILi32EEEEEENSB_IJSI_SD_EEENSB_IJSD_NSC_ILi11EEEEEEEEENSB_IJNSB_IJSI_NSC_ILi512EEEEEENSB_IJSD_SV_EEENSB_IJSV_NSC_ILi16384EEEEEEEEEEEEEvEENS12_INSA_13SM90_TMA_LOADENS14_IS16_S18_NSU_INSB_IJNSB_IJS19_S19_EEES1C_S1E_EEENSB_IJS1H_S1I_NSB_IJSV_NSC_ILi4096EEEEEEEEEEEEEvEEEENS_8epilogue10collective6detail29Sm90TmaWarpSpecializedAdapterINS20_15DefaultEpilogueISL_NSB_IJNSB_IJllllEEESD_SV_EEES25_NS1Z_6thread17LinearCombinationISL_Li1EffLNS26_9ScaleType4KindE0ELNS_15FloatRoundStyleE2ESL_EENS_4gemm15EpilogueDefaultEEEEEvvEEEEvNT_6ParamsE,"aw",@nobits
	.sectionflags	@""
	.align	16
	.zero		1024


//--------------------- .nv.shared.reserved.0     --------------------------
	.section	.nv.shared.reserved.0,"aw",@nobits
	.weak		__nv_reservedSMEM_offset_0_alias
	.size		__nv_reservedSMEM_offset_0_alias, 0, 0
	.other		__nv_reservedSMEM_offset_0_alias,@"STO_CUDA_RESERVED_SHARED STV_DEFAULT"
__nv_reservedSMEM_offset_0_alias:
	.zero		0


//--------------------- .nv.global                --------------------------
	.section	.nv.global,"aw",@nobits
.nv.global:
	.type		_ZN39_INTERNAL_b7210252_4_k_cu_1580f1a8_30124cute1_E,@object
	.size		_ZN39_INTERNAL_b7210252_4_k_cu_1580f1a8_30124cute1_E,(_ZN39_INTERNAL_b7210252_4_k_cu_1580f1a8_30124cuda3std3__45__cpo6cbeginE - _ZN39_INTERNAL_b7210252_4_k_cu_1580f1a8_30124cute1_E)
_ZN39_INTERNAL_b7210252_4_k_cu_1580f1a8_30124cute1_E:
	.zero		1
	.type		_ZN39_INTERNAL_b7210252_4_k_cu_1580f1a8_30124cuda3std3__45__cpo6cbeginE,@object
	.size		_ZN39_INTERNAL_b7210252_4_k_cu_1580f1a8_30124cuda3std3__45__cpo6cbeginE,(_ZN39_INTERNAL_b7210252_4_k_cu_1580f1a8_30124cuda3std3__48in_placeE - _ZN39_INTERNAL_b7210252_4_k_cu_1580f1a8_30124cuda3std3__45__cpo6cbeginE)
_ZN39_INTERNAL_b7210252_4_k_cu_1580f1a8_30124cuda3std3__45__cpo6cbeginE:
	.zero		1
	.type		_ZN39_INTERNAL_b7210252_4_k_cu_1580f1a8_30124cuda3std3__48in_placeE,@object
	.size		_ZN39_INTERNAL_b7210252_4_k_cu_1580f1a8_30124cuda3std3__48in_placeE,(_ZN39_INTERNAL_b7210252_4_k_cu_1580f1a8_30124cuda3std6ranges3__45__cpo9iter_moveE - _ZN39_INTERNAL_b7210252_4_k_cu_1580f1a8_30124cuda3std3__48in_placeE)
_ZN39_INTERNAL_b7210252_4_k_cu_1580f1a8_30124cuda3std3__48in_placeE:
	.zero		1
	.type		_ZN39_INTERNAL_b7210252_4_k_cu_1580f1a8_30124cuda3std6ranges3__45__cpo9iter_moveE,@object
	.size		_ZN39_INTERNAL_b7210252_4_k_cu_1580f1a8_30124cuda3std6ranges3__45__cpo9iter_moveE,(_ZN39_INTERNAL_b7210252_4_k_cu_1580f1a8_30124cuda3std3__45__cpo5beginE - _ZN39_INTERNAL_b7210252_4_k_cu_1580f1a8_30124cuda3std6ranges3__45__cpo9iter_moveE)
_ZN39_INTERNAL_b7210252_4_k_cu_1580f1a8_30124cuda3std6ranges3__45__cpo9iter_moveE:
	.zero		1
	.type		_ZN39_INTERNAL_b7210252_4_k_cu_1580f1a8_30124cuda3std3__45__cpo5beginE,@object
	.size		_ZN39_INTERNAL_b7210252_4_k_cu_1580f1a8_30124cuda3std3__45__cpo5beginE,(_ZN39_INTERNAL_b7210252_4_k_cu_1580f1a8_30124cuda3std3__441_GLOBAL__N__b7210252_4_k_cu_1580f1a8_30126ignoreE - _ZN39_INTERNAL_b7210252_4_k_cu_1580f1a8_30124cuda3std3__45__cpo5beginE)
_ZN39_INTERNAL_b7210252_4_k_cu_1580f1a8_30124cuda3std3__45__cpo5beginE:
	.zero		1
	.type		_ZN39_INTERNAL_b7210252_4_k_cu_1580f1a8_30124cuda3std3__441_GLOBAL__N__b7210252_4_k_cu_1580f1a8_30126ignoreE,@object
	.size		_ZN39_INTERNAL_b7210252_4_k_cu_1580f1a8_30124cuda3std3__441_GLOBAL__N__b7210252_4_k_cu_1580f1a8_30126ignoreE,(_ZN39_INTERNAL_b7210252_4_k_cu_1580f1a8_30124cute7productE - _ZN39_INTERNAL_b7210252_4_k_cu_1580f1a8_30124cuda3std3__441_GLOBAL__N__b7210252_4_k_cu_1580f1a8_30126ignoreE)
_ZN39_INTERNAL_b7210252_4_k_cu_1580f1a8_30124cuda3std3__441_GLOBAL__N__b7210252_4_k_cu_1580f1a8_30126ignoreE:
	.zero		1
	.type		_ZN39_INTERNAL_b7210252_4_k_cu_1580f1a8_30124cute7productE,@object
	.size		_ZN39_INTERNAL_b7210252_4_k_cu_1580f1a8_30124cute7productE,(_ZN39_INTERNAL_b7210252_4_k_cu_1580f1a8_30124cuda3std3__45__cpo3endE - _ZN39_INTERNAL_b7210252_4_k_cu_1580f1a8_30124cute7productE)
_ZN39_INTERNAL_b7210252_4_k_cu_1580f1a8_30124cute7productE:
	.zero		1
	.type		_ZN39_INTERNAL_b7210252_4_k_cu_1580f1a8_30124cuda3std3__45__cpo3endE,@object
	.size		_ZN39_INTERNAL_b7210252_4_k_cu_1580f1a8_30124cuda3std3__45__cpo3endE,(_ZN39_INTERNAL_b7210252_4_k_cu_1580f1a8_30124cuda3std3__419piecewise_constructE - _ZN39_INTERNAL_b7210252_4_k_cu_1580f1a8_30124cuda3std3__45__cpo3endE)
_ZN39_INTERNAL_b7210252_4_k_cu_1580f1a8_30124cuda3std3__45__cpo3endE:
	.zero		1
	.type		_ZN39_INTERNAL_b7210252_4_k_cu_1580f1a8_30124cuda3std3__419piecewise_constructE,@object
	.size		_ZN39_INTERNAL_b7210252_4_k_cu_1580f1a8_30124cuda3std3__419piecewise_constructE,(_ZN39_INTERNAL_b7210252_4_k_cu_1580f1a8_30124cuda3std3__45__cpo4cendE - _ZN39_INTERNAL_b7210252_4_k_cu_1580f1a8_30124cuda3std3__419piecewise_constructE)
_ZN39_INTERNAL_b7210252_4_k_cu_1580f1a8_30124cuda3std3__419piecewise_constructE:
	.zero		1
	.type		_ZN39_INTERNAL_b7210252_4_k_cu_1580f1a8_30124cuda3std3__45__cpo4cendE,@object
	.size		_ZN39_INTERNAL_b7210252_4_k_cu_1580f1a8_30124cuda3std3__45__cpo4cendE,(_ZN39_INTERNAL_b7210252_4_k_cu_1580f1a8_30124cuda3std6ranges3__45__cpo4swapE - _ZN39_INTERNAL_b7210252_4_k_cu_1580f1a8_30124cuda3std3__45__cpo4cendE)
_ZN39_INTERNAL_b7210252_4_k_cu_1580f1a8_30124cuda3std3__45__cpo4cendE:
	.zero		1
	.type		_ZN39_INTERNAL_b7210252_4_k_cu_1580f1a8_30124cuda3std6ranges3__45__cpo4swapE,@object
	.size		_ZN39_INTERNAL_b7210252_4_k_cu_1580f1a8_30124cuda3std6ranges3__45__cpo4swapE,(.L_7 - _ZN39_INTERNAL_b7210252_4_k_cu_1580f1a8_30124cuda3std6ranges3__45__cpo4swapE)
_ZN39_INTERNAL_b7210252_4_k_cu_1580f1a8_30124cuda3std6ranges3__45__cpo4swapE:
	.zero		1
.L_7:


//--------------------- .nv.constant0._ZN7cutlass13device_kernelINS_4conv6kernel13ConvUniversalINS1_16ConvProblemShapeILNS1_8OperatorE0ELi3EEENS1_10collective14CollectiveConvINS1_46MainloopSm90TmaGmmaWarpSpecializedImplicitGemmILS5_0ELi11ELi3EN4cute5tupleIJNSA_1CILi1EEESD_SD_EEENS1_36KernelImplicitTmaWarpSpecializedSm90ELi1EEENSB_IJNSC_ILi256EEENSC_ILi64EEENSB_IJSI_EEEEEENS_12float_e4m3_tESL_NSA_8TiledMMAINSA_8MMA_AtomIJNSA_4SM904GMMA30MMA_64x64x32_F32E4M3E4M3_SS_TNILNSP_7ScaleInE1ELSR_1EEEEEENSA_6LayoutISE_NSB_IJNSC_ILi0EEESV_SV_EEEEENSB_IJNSA_10UnderscoreESY_SY_EEEEENS7_6detail26Sm90ImplicitGemmTileTraitsINSA_20SM90_TMA_LOAD_IM2COLENSA_14ComposedLayoutINSA_7SwizzleILi2ELi4ELi3EEENSA_18smem_ptr_flag_bitsILi8EEENSU_INSB_IJNSB_IJNSC_ILi8EEENSC_ILi32EEEEEENSB_IJSI_SD_EEENSB_IJSD_NSC_ILi11EEEEEEEEENSB_IJNSB_IJSI_NSC_ILi512EEEEEENSB_IJSD_SV_EEENSB_IJSV_NSC_ILi16384EEEEEEEEEEEEEvEENS12_INSA_13SM90_TMA_LOADENS14_IS16_S18_NSU_INSB_IJNSB_IJS19_S19_EEES1C_S1E_EEENSB_IJS1H_S1I_NSB_IJSV_NSC_ILi4096EEEEEEEEEEEEEvEEEENS_8epilogue10collective6detail29Sm90TmaWarpSpecializedAdapterINS20_15DefaultEpilogueISL_NSB_IJNSB_IJllllEEESD_SV_EEES25_NS1Z_6thread17LinearCombinationISL_Li1EffLNS26_9ScaleType4KindE0ELNS_15FloatRoundStyleE2ESL_EENS_4gemm15EpilogueDefaultEEEEEvvEEEEvNT_6ParamsE --------------------------
	.section	.nv.constant0._ZN7cutlass13device_kernelINS_4conv6kernel13ConvUniversalINS1_16ConvProblemShapeILNS1_8OperatorE0ELi3EEENS1_10collective14CollectiveConvINS1_46MainloopSm90TmaGmmaWarpSpecializedImplicitGemmILS5_0ELi11ELi3EN4cute5tupleIJNSA_1CILi1EEESD_SD_EEENS1_36KernelImplicitTmaWarpSpecializedSm90ELi1EEENSB_IJNSC_ILi256EEENSC_ILi64EEENSB_IJSI_EEEEEENS_12float_e4m3_tESL_NSA_8TiledMMAINSA_8MMA_AtomIJNSA_4SM904GMMA30MMA_64x64x32_F32E4M3E4M3_SS_TNILNSP_7ScaleInE1ELSR_1EEEEEENSA_6LayoutISE_NSB_IJNSC_ILi0EEESV_SV_EEEEENSB_IJNSA_10UnderscoreESY_SY_EEEEENS7_6detail26Sm90ImplicitGemmTileTraitsINSA_20SM90_TMA_LOAD_IM2COLENSA_14ComposedLayoutINSA_7SwizzleILi2ELi4ELi3EEENSA_18smem_ptr_flag_bitsILi8EEENSU_INSB_IJNSB_IJNSC_ILi8EEENSC_ILi32EEEEEENSB_IJSI_SD_EEENSB_IJSD_NSC_ILi11EEEEEEEEENSB_IJNSB_IJSI_NSC_ILi512EEEEEENSB_IJSD_SV_EEENSB_IJSV_NSC_ILi16384EEEEEEEEEEEEEvEENS12_INSA_13SM90_TMA_LOADENS14_IS16_S18_NSU_INSB_IJNSB_IJS19_S19_EEES1C_S1E_EEENSB_IJS1H_S1I_NSB_IJSV_NSC_ILi4096EEEEEEEEEEEEEvEEEENS_8epilogue10collective6detail29Sm90TmaWarpSpecializedAdapterINS20_15DefaultEpilogueISL_NSB_IJNSB_IJllllEEESD_SV_EEES25_NS1Z_6thread17LinearCombinationISL_Li1EffLNS26_9ScaleType4KindE0ELNS_15FloatRoundStyleE2ESL_EENS_4gemm15EpilogueDefaultEEEEEvvEEEEvNT_6ParamsE,"a",@progbits
	.sectionflags	@""
	.align	4
.nv.constant0._ZN7cutlass13device_kernelINS_4conv6kernel13ConvUniversalINS1_16ConvProblemShapeILNS1_8OperatorE0ELi3EEENS1_10collective14CollectiveConvINS1_46MainloopSm90TmaGmmaWarpSpecializedImplicitGemmILS5_0ELi11ELi3EN4cute5tupleIJNSA_1CILi1EEESD_SD_EEENS1_36KernelImplicitTmaWarpSpecializedSm90ELi1EEENSB_IJNSC_ILi256EEENSC_ILi64EEENSB_IJSI_EEEEEENS_12float_e4m3_tESL_NSA_8TiledMMAINSA_8MMA_AtomIJNSA_4SM904GMMA30MMA_64x64x32_F32E4M3E4M3_SS_TNILNSP_7ScaleInE1ELSR_1EEEEEENSA_6LayoutISE_NSB_IJNSC_ILi0EEESV_SV_EEEEENSB_IJNSA_10UnderscoreESY_SY_EEEEENS7_6detail26Sm90ImplicitGemmTileTraitsINSA_20SM90_TMA_LOAD_IM2COLENSA_14ComposedLayoutINSA_7SwizzleILi2ELi4ELi3EEENSA_18smem_ptr_flag_bitsILi8EEENSU_INSB_IJNSB_IJNSC_ILi8EEENSC_ILi32EEEEEENSB_IJSI_SD_EEENSB_IJSD_NSC_ILi11EEEEEEEEENSB_IJNSB_IJSI_NSC_ILi512EEEEEENSB_IJSD_SV_EEENSB_IJSV_NSC_ILi16384EEEEEEEEEEEEEvEENS12_INSA_13SM90_TMA_LOADENS14_IS16_S18_NSU_INSB_IJNSB_IJS19_S19_EEES1C_S1E_EEENSB_IJS1H_S1I_NSB_IJSV_NSC_ILi4096EEEEEEEEEEEEEvEEEENS_8epilogue10collective6detail29Sm90TmaWarpSpecializedAdapterINS20_15DefaultEpilogueISL_NSB_IJNSB_IJllllEEESD_SV_EEES25_NS1Z_6thread17LinearCombinationISL_Li1EffLNS26_9ScaleType4KindE0ELNS_15FloatRoundStyleE2ESL_EENS_4gemm15EpilogueDefaultEEEEEvvEEEEvNT_6ParamsE:
	.zero		1664


//--------------------- SYMBOLS --------------------------

	.type		.nv.reservedSmem.offset0,@object
	.size		.nv.reservedSmem.offset0,0x4
